	.target	sm_103a

	.elftype	@"ET_EXEC"


//--------------------- .note.nv.tkinfo           --------------------------
	.section	.note.nv.tkinfo,"",@"SHT_NOTE"
	.sectionflags	@"SHF_NOTE_NV_TKINFO"
	.tkinfo
        /*0018*/ 	.word	0x00000002
        /*0030*/ 	.string	""
        /*0030*/ 	.string	"ptxas"
        /*0030*/ 	.string	"Cuda compilation tools, release 13.0, V13.0.88"
        /*0030*/ 	.string	"Build cuda_13.0.r13.0/compiler.36424714_0"
        /*0030*/ 	.string	"-arch sm_103a -m 64 "



//--------------------- .note.nv.cuinfo           --------------------------
	.section	.note.nv.cuinfo,"",@"SHT_NOTE"
	.sectionflags	@"SHF_NOTE_NV_CUINFO"
        /*0018*/ 	.short	0x0002
        /*001a*/ 	.short	0x0067
        /*001c*/ 	.short	0x0082
	.zero		2


//--------------------- .nv.info                  --------------------------
	.section	.nv.info,"",@"SHT_CUDA_INFO"
	.align	4


	//----- nvinfo : EIATTR_REGCOUNT
	.align		4
        /*0000*/ 	.byte	0x04, 0x2f
        /*0002*/ 	.short	(.L_1 - .L_0)
	.align		4
.L_0:
        /*0004*/ 	.word	index@(_ZN17fastertransformer22oneShotAllReduceKernelItEEvNS_15AllReduceParamsIT_EE)
        /*0008*/ 	.word	0x0000001d


	//----- nvinfo : EIATTR_FRAME_SIZE
	.align		4
.L_1:
        /*000c*/ 	.byte	0x04, 0x11
        /*000e*/ 	.short	(.L_3 - .L_2)
	.align		4
.L_2:
        /*0010*/ 	.word	index@(_ZN17fastertransformer22oneShotAllReduceKernelItEEvNS_15AllReduceParamsIT_EE)
        /*0014*/ 	.word	0x00000000


	//----- nvinfo : EIATTR_REGCOUNT
	.align		4
.L_3:
        /*0018*/ 	.byte	0x04, 0x2f
        /*001a*/ 	.short	(.L_5 - .L_4)
	.align		4
.L_4:
        /*001c*/ 	.word	index@(_ZN17fastertransformer22twoShotAllReduceKernelItEEvNS_15AllReduceParamsIT_EE)
        /*0020*/ 	.word	0x00000038


	//----- nvinfo : EIATTR_FRAME_SIZE
	.align		4
.L_5:
        /*0024*/ 	.byte	0x04, 0x11
        /*0026*/ 	.short	(.L_7 - .L_6)
	.align		4
.L_6:
        /*0028*/ 	.word	index@(_ZN17fastertransformer22twoShotAllReduceKernelItEEvNS_15AllReduceParamsIT_EE)
        /*002c*/ 	.word	0x00000000


	//----- nvinfo : EIATTR_REGCOUNT
	.align		4
.L_7:
        /*0030*/ 	.byte	0x04, 0x2f
        /*0032*/ 	.short	(.L_9 - .L_8)
	.align		4
.L_8:
        /*0034*/ 	.word	index@(_ZN17fastertransformer22oneShotAllReduceKernelIjEEvNS_15AllReduceParamsIT_EE)
        /*0038*/ 	.word	0x0000001e


	//----- nvinfo : EIATTR_FRAME_SIZE
	.align		4
.L_9:
        /*003c*/ 	.byte	0x04, 0x11
        /*003e*/ 	.short	(.L_11 - .L_10)
	.align		4
.L_10:
        /*0040*/ 	.word	index@(_ZN17fastertransformer22oneShotAllReduceKernelIjEEvNS_15AllReduceParamsIT_EE)
        /*0044*/ 	.word	0x00000000


	//----- nvinfo : EIATTR_REGCOUNT
	.align		4
.L_11:
        /*0048*/ 	.byte	0x04, 0x2f
        /*004a*/ 	.short	(.L_13 - .L_12)
	.align		4
.L_12:
        /*004c*/ 	.word	index@(_ZN17fastertransformer22twoShotAllReduceKernelIjEEvNS_15AllReduceParamsIT_EE)
        /*0050*/ 	.word	0x00000038


	//----- nvinfo : EIATTR_FRAME_SIZE
	.align		4
.L_13:
        /*0054*/ 	.byte	0x04, 0x11
        /*0056*/ 	.short	(.L_15 - .L_14)
	.align		4
.L_14:
        /*0058*/ 	.word	index@(_ZN17fastertransformer22twoShotAllReduceKernelIjEEvNS_15AllReduceParamsIT_EE)
        /*005c*/ 	.word	0x00000000


	//----- nvinfo : EIATTR_MIN_STACK_SIZE
	.align		4
.L_15:
        /*0060*/ 	.byte	0x04, 0x12
        /*0062*/ 	.short	(.L_17 - .L_16)
	.align		4
.L_16:
        /*0064*/ 	.word	index@(_ZN17fastertransformer22twoShotAllReduceKernelIjEEvNS_15AllReduceParamsIT_EE)
        /*0068*/ 	.word	0x00000000


	//----- nvinfo : EIATTR_MIN_STACK_SIZE
	.align		4
.L_17:
        /*006c*/ 	.byte	0x04, 0x12
        /*006e*/ 	.short	(.L_19 - .L_18)
	.align		4
.L_18:
        /*0070*/ 	.word	index@(_ZN17fastertransformer22oneShotAllReduceKernelIjEEvNS_15AllReduceParamsIT_EE)
        /*0074*/ 	.word	0x00000000


	//----- nvinfo : EIATTR_MIN_STACK_SIZE
	.align		4
.L_19:
        /*0078*/ 	.byte	0x04, 0x12
        /*007a*/ 	.short	(.L_21 - .L_20)
	.align		4
.L_20:
        /*007c*/ 	.word	index@(_ZN17fastertransformer22twoShotAllReduceKernelItEEvNS_15AllReduceParamsIT_EE)
        /*0080*/ 	.word	0x00000000


	//----- nvinfo : EIATTR_MIN_STACK_SIZE
	.align		4
.L_21:
        /*0084*/ 	.byte	0x04, 0x12
        /*0086*/ 	.short	(.L_23 - .L_22)
	.align		4
.L_22:
        /*0088*/ 	.word	index@(_ZN17fastertransformer22oneShotAllReduceKernelItEEvNS_15AllReduceParamsIT_EE)
        /*008c*/ 	.word	0x00000000
.L_23:


//--------------------- .nv.compat                --------------------------
	.section	.nv.compat,"",@"SHT_CUDA_COMPAT_INFO"
	.align	4
        /*0000*/ 	.byte	0x02, 0x09, 0x01, 0x00, 0x02, 0x02, 0x01, 0x00, 0x02, 0x05, 0x05, 0x00, 0x03, 0x07, 0x01, 0x01
        /*0010*/ 	.byte	0x02, 0x03, 0x00, 0x00, 0x02, 0x06, 0x01, 0x00, 0x04, 0x0b, 0x08, 0x00, 0x00, 0x00, 0x00, 0x00
        /*0020*/ 	.byte	0x00, 0x00, 0x00, 0x00


//--------------------- .nv.info._ZN17fastertransformer22twoShotAllReduceKernelIjEEvNS_15AllReduceParamsIT_EE --------------------------
	.section	.nv.info._ZN17fastertransformer22twoShotAllReduceKernelIjEEvNS_15AllReduceParamsIT_EE,"",@"SHT_CUDA_INFO"
	.sectionflags	@""
	.align	4


	//----- nvinfo : EIATTR_CUDA_API_VERSION
	.align		4
        /*0000*/ 	.byte	0x04, 0x37
        /*0002*/ 	.short	(.L_25 - .L_24)
.L_24:
        /*0004*/ 	.word	0x00000082


	//----- nvinfo : EIATTR_KPARAM_INFO
	.align		4
.L_25:
        /*0008*/ 	.byte	0x04, 0x17
        /*000a*/ 	.short	(.L_27 - .L_26)
.L_26:
        /*000c*/ 	.word	0x00000000
        /*0010*/ 	.short	0x0000
        /*0012*/ 	.short	0x0000
        /*0014*/ 	.byte	0x00, 0xf0, 0x21, 0x03


	//----- nvinfo : EIATTR_SPARSE_MMA_MASK
	.align		4
.L_27:
        /*0018*/ 	.byte	0x03, 0x50
        /*001a*/ 	.short	0x0000


	//----- nvinfo : EIATTR_MAXREG_COUNT
	.align		4
        /*001c*/ 	.byte	0x03, 0x1b
        /*001e*/ 	.short	0x00ff


	//----- nvinfo : EIATTR_NUM_BARRIERS
	.align		4
        /*0020*/ 	.byte	0x02, 0x4c
        /*0022*/ 	.byte	0x01
	.zero		1


	//----- nvinfo : EIATTR_MERCURY_ISA_VERSION
	.align		4
        /*0024*/ 	.byte	0x03, 0x5f
        /*0026*/ 	.short	0x0101


	//----- nvinfo : EIATTR_VRC_CTA_INIT_COUNT
	.align		4
        /*0028*/ 	.byte	0x02, 0x4a
	.zero		1
	.zero		1


	//----- nvinfo : EIATTR_EXIT_INSTR_OFFSETS
	.align		4
        /*002c*/ 	.byte	0x04, 0x1c
        /*002e*/ 	.short	(.L_29 - .L_28)


	//   ....[0]....
.L_28:
        /*0030*/ 	.word	0x00000ac0


	//   ....[1]....
        /*0034*/ 	.word	0x00001230


	//----- nvinfo : EIATTR_CRS_STACK_SIZE
	.align		4
.L_29:
        /*0038*/ 	.byte	0x04, 0x1e
        /*003a*/ 	.short	(.L_31 - .L_30)
.L_30:
        /*003c*/ 	.word	0x00000000


	//----- nvinfo : EIATTR_CBANK_PARAM_SIZE
	.align		4
.L_31:
        /*0040*/ 	.byte	0x03, 0x19
        /*0042*/ 	.short	0x00c8


	//----- nvinfo : EIATTR_PARAM_CBANK
	.align		4
        /*0044*/ 	.byte	0x04, 0x0a
        /*0046*/ 	.short	(.L_33 - .L_32)
	.align		4
.L_32:
        /*0048*/ 	.word	index@(.nv.constant0._ZN17fastertransformer22twoShotAllReduceKernelIjEEvNS_15AllReduceParamsIT_EE)
        /*004c*/ 	.short	0x0380
        /*004e*/ 	.short	0x00c8


	//----- nvinfo : EIATTR_SW_WAR
	.align		4
.L_33:
        /*0050*/ 	.byte	0x04, 0x36
        /*0052*/ 	.short	(.L_35 - .L_34)
.L_34:
        /*0054*/ 	.word	0x00000008
.L_35:


//--------------------- .nv.info._ZN17fastertransformer22oneShotAllReduceKernelIjEEvNS_15AllReduceParamsIT_EE --------------------------
	.section	.nv.info._ZN17fastertransformer22oneShotAllReduceKernelIjEEvNS_15AllReduceParamsIT_EE,"",@"SHT_CUDA_INFO"
	.sectionflags	@""
	.align	4


	//----- nvinfo : EIATTR_CUDA_API_VERSION
	.align		4
        /*0000*/ 	.byte	0x04, 0x37
        /*0002*/ 	.short	(.L_37 - .L_36)
.L_36:
        /*0004*/ 	.word	0x00000082


	//----- nvinfo : EIATTR_KPARAM_INFO
	.align		4
.L_37:
        /*0008*/ 	.byte	0x04, 0x17
        /*000a*/ 	.short	(.L_39 - .L_38)
.L_38:
        /*000c*/ 	.word	0x00000000
        /*0010*/ 	.short	0x0000
        /*0012*/ 	.short	0x0000
        /*0014*/ 	.byte	0x00, 0xf0, 0x21, 0x03


	//----- nvinfo : EIATTR_SPARSE_MMA_MASK
	.align		4
.L_39:
        /*0018*/ 	.byte	0x03, 0x50
        /*001a*/ 	.short	0x0000


	//----- nvinfo : EIATTR_MAXREG_COUNT
	.align		4
        /*001c*/ 	.byte	0x03, 0x1b
        /*001e*/ 	.short	0x00ff


	//----- nvinfo : EIATTR_NUM_BARRIERS
	.align		4
        /*0020*/ 	.byte	0x02, 0x4c
        /*0022*/ 	.byte	0x01
	.zero		1


	//----- nvinfo : EIATTR_MERCURY_ISA_VERSION
	.align		4
        /*0024*/ 	.byte	0x03, 0x5f
        /*0026*/ 	.short	0x0101


	//----- nvinfo : EIATTR_VRC_CTA_INIT_COUNT
	.align		4
        /*0028*/ 	.byte	0x02, 0x4a
	.zero		1
	.zero		1


	//----- nvinfo : EIATTR_EXIT_INSTR_OFFSETS
	.align		4
        /*002c*/ 	.byte	0x04, 0x1c
        /*002e*/ 	.short	(.L_41 - .L_40)


	//   ....[0]....
.L_40:
        /*0030*/ 	.word	0x00000300


	//   ....[1]....
        /*0034*/ 	.word	0x00000900


	//----- nvinfo : EIATTR_CRS_STACK_SIZE
	.align		4
.L_41:
        /*0038*/ 	.byte	0x04, 0x1e
        /*003a*/ 	.short	(.L_43 - .L_42)
.L_42:
        /*003c*/ 	.word	0x00000000


	//----- nvinfo : EIATTR_CBANK_PARAM_SIZE
	.align		4
.L_43:
        /*0040*/ 	.byte	0x03, 0x19
        /*0042*/ 	.short	0x00c8


	//----- nvinfo : EIATTR_PARAM_CBANK
	.align		4
        /*0044*/ 	.byte	0x04, 0x0a
        /*0046*/ 	.short	(.L_45 - .L_44)
	.align		4
.L_44:
        /*0048*/ 	.word	index@(.nv.constant0._ZN17fastertransformer22oneShotAllReduceKernelIjEEvNS_15AllReduceParamsIT_EE)
        /*004c*/ 	.short	0x0380
        /*004e*/ 	.short	0x00c8


	//----- nvinfo : EIATTR_SW_WAR
	.align		4
.L_45:
        /*0050*/ 	.byte	0x04, 0x36
        /*0052*/ 	.short	(.L_47 - .L_46)
.L_46:
        /*0054*/ 	.word	0x00000008
.L_47:


//--------------------- .nv.info._ZN17fastertransformer22twoShotAllReduceKernelItEEvNS_15AllReduceParamsIT_EE --------------------------
	.section	.nv.info._ZN17fastertransformer22twoShotAllReduceKernelItEEvNS_15AllReduceParamsIT_EE,"",@"SHT_CUDA_INFO"
	.sectionflags	@""
	.align	4


	//----- nvinfo : EIATTR_CUDA_API_VERSION
	.align		4
        /*0000*/ 	.byte	0x04, 0x37
        /*0002*/ 	.short	(.L_49 - .L_48)
.L_48:
        /*0004*/ 	.word	0x00000082


	//----- nvinfo : EIATTR_KPARAM_INFO
	.align		4
.L_49:
        /*0008*/ 	.byte	0x04, 0x17
        /*000a*/ 	.short	(.L_51 - .L_50)
.L_50:
        /*000c*/ 	.word	0x00000000
        /*0010*/ 	.short	0x0000
        /*0012*/ 	.short	0x0000
        /*0014*/ 	.byte	0x00, 0xf0, 0x21, 0x03


	//----- nvinfo : EIATTR_SPARSE_MMA_MASK
	.align		4
.L_51:
        /*0018*/ 	.byte	0x03, 0x50
        /*001a*/ 	.short	0x0000


	//----- nvinfo : EIATTR_MAXREG_COUNT
	.align		4
        /*001c*/ 	.byte	0x03, 0x1b
        /*001e*/ 	.short	0x00ff


	//----- nvinfo : EIATTR_NUM_BARRIERS
	.align		4
        /*0020*/ 	.byte	0x02, 0x4c
        /*0022*/ 	.byte	0x01
	.zero		1


	//----- nvinfo : EIATTR_MERCURY_ISA_VERSION
	.align		4
        /*0024*/ 	.byte	0x03, 0x5f
        /*0026*/ 	.short	0x0101


	//----- nvinfo : EIATTR_VRC_CTA_INIT_COUNT
	.align		4
        /*0028*/ 	.byte	0x02, 0x4a
	.zero		1
	.zero		1


	//----- nvinfo : EIATTR_EXIT_INSTR_OFFSETS
	.align		4
        /*002c*/ 	.byte	0x04, 0x1c
        /*002e*/ 	.short	(.L_53 - .L_52)


	//   ....[0]....
.L_52:
        /*0030*/ 	.word	0x00000ac0


	//   ....[1]....
        /*0034*/ 	.word	0x00001230


	//----- nvinfo : EIATTR_CRS_STACK_SIZE
	.align		4
.L_53:
        /*0038*/ 	.byte	0x04, 0x1e
        /*003a*/ 	.short	(.L_55 - .L_54)
.L_54:
        /*003c*/ 	.word	0x00000000


	//----- nvinfo : EIATTR_CBANK_PARAM_SIZE
	.align		4
.L_55:
        /*0040*/ 	.byte	0x03, 0x19
        /*0042*/ 	.short	0x00c8


	//----- nvinfo : EIATTR_PARAM_CBANK
	.align		4
        /*0044*/ 	.byte	0x04, 0x0a
        /*0046*/ 	.short	(.L_57 - .L_56)
	.align		4
.L_56:
        /*0048*/ 	.word	index@(.nv.constant0._ZN17fastertransformer22twoShotAllReduceKernelItEEvNS_15AllReduceParamsIT_EE)
        /*004c*/ 	.short	0x0380
        /*004e*/ 	.short	0x00c8


	//----- nvinfo : EIATTR_SW_WAR
	.align		4
.L_57:
        /*0050*/ 	.byte	0x04, 0x36
        /*0052*/ 	.short	(.L_59 - .L_58)
.L_58:
        /*0054*/ 	.word	0x00000008
.L_59:


//--------------------- .nv.info._ZN17fastertransformer22oneShotAllReduceKernelItEEvNS_15AllReduceParamsIT_EE --------------------------
	.section	.nv.info._ZN17fastertransformer22oneShotAllReduceKernelItEEvNS_15AllReduceParamsIT_EE,"",@"SHT_CUDA_INFO"
	.sectionflags	@""
	.align	4


	//----- nvinfo : EIATTR_CUDA_API_VERSION
	.align		4
        /*0000*/ 	.byte	0x04, 0x37
        /*0002*/ 	.short	(.L_61 - .L_60)
.L_60:
        /*0004*/ 	.word	0x00000082


	//----- nvinfo : EIATTR_KPARAM_INFO
	.align		4
.L_61:
        /*0008*/ 	.byte	0x04, 0x17
        /*000a*/ 	.short	(.L_63 - .L_62)
.L_62:
        /*000c*/ 	.word	0x00000000
        /*0010*/ 	.short	0x0000
        /*0012*/ 	.short	0x0000
        /*0014*/ 	.byte	0x00, 0xf0, 0x21, 0x03


	//----- nvinfo : EIATTR_SPARSE_MMA_MASK
	.align		4
.L_63:
        /*0018*/ 	.byte	0x03, 0x50
        /*001a*/ 	.short	0x0000


	//----- nvinfo : EIATTR_MAXREG_COUNT
	.align		4
        /*001c*/ 	.byte	0x03, 0x1b
        /*001e*/ 	.short	0x00ff


	//----- nvinfo : EIATTR_NUM_BARRIERS
	.align		4
        /*0020*/ 	.byte	0x02, 0x4c
        /*0022*/ 	.byte	0x01
	.zero		1


	//----- nvinfo : EIATTR_MERCURY_ISA_VERSION
	.align		4
        /*0024*/ 	.byte	0x03, 0x5f
        /*0026*/ 	.short	0x0101


	//----- nvinfo : EIATTR_VRC_CTA_INIT_COUNT
	.align		4
        /*0028*/ 	.byte	0x02, 0x4a
	.zero		1
	.zero		1


	//----- nvinfo : EIATTR_EXIT_INSTR_OFFSETS
	.align		4
        /*002c*/ 	.byte	0x04, 0x1c
        /*002e*/ 	.short	(.L_65 - .L_64)


	//   ....[0]....
.L_64:
        /*0030*/ 	.word	0x000002f0


	//   ....[1]....
        /*0034*/ 	.word	0x000008d0


	//----- nvinfo : EIATTR_CRS_STACK_SIZE
	.align		4
.L_65:
        /*0038*/ 	.byte	0x04, 0x1e
        /*003a*/ 	.short	(.L_67 - .L_66)
.L_66:
        /*003c*/ 	.word	0x00000000


	//----- nvinfo : EIATTR_CBANK_PARAM_SIZE
	.align		4
.L_67:
        /*0040*/ 	.byte	0x03, 0x19
        /*0042*/ 	.short	0x00c8


	//----- nvinfo : EIATTR_PARAM_CBANK
	.align		4
        /*0044*/ 	.byte	0x04, 0x0a
        /*0046*/ 	.short	(.L_69 - .L_68)
	.align		4
.L_68:
        /*0048*/ 	.word	index@(.nv.constant0._ZN17fastertransformer22oneShotAllReduceKernelItEEvNS_15AllReduceParamsIT_EE)
        /*004c*/ 	.short	0x0380
        /*004e*/ 	.short	0x00c8


	//----- nvinfo : EIATTR_SW_WAR
	.align		4
.L_69:
        /*0050*/ 	.byte	0x04, 0x36
        /*0052*/ 	.short	(.L_71 - .L_70)
.L_70:
        /*0054*/ 	.word	0x00000008
.L_71:


//--------------------- .nv.callgraph             --------------------------
	.section	.nv.callgraph,"",@"SHT_CUDA_CALLGRAPH"
	.align	4
	.sectionentsize	8
	.align		4
        /*0000*/ 	.word	0x00000000
	.align		4
        /*0004*/ 	.word	0xffffffff
	.align		4
        /*0008*/ 	.word	0x00000000
	.align		4
        /*000c*/ 	.word	0xfffffffe
	.align		4
        /*0010*/ 	.word	0x00000000
	.align		4
        /*0014*/ 	.word	0xfffffffd
	.align		4
        /*0018*/ 	.word	0x00000000
	.align		4
        /*001c*/ 	.word	0xfffffffc


//--------------------- .text._ZN17fastertransformer22twoShotAllReduceKernelIjEEvNS_15AllReduceParamsIT_EE --------------------------
	.section	.text._ZN17fastertransformer22twoShotAllReduceKernelIjEEvNS_15AllReduceParamsIT_EE,"ax",@progbits
	.align	128
.text._ZN17fastertransformer22twoShotAllReduceKernelIjEEvNS_15AllReduceParamsIT_EE:
        .type           _ZN17fastertransformer22twoShotAllReduceKernelIjEEvNS_15AllReduceParamsIT_EE,@function
        .size           _ZN17fastertransformer22twoShotAllReduceKernelIjEEvNS_15AllReduceParamsIT_EE,(.L_x_32 - _ZN17fastertransformer22twoShotAllReduceKernelIjEEvNS_15AllReduceParamsIT_EE)
        .other          _ZN17fastertransformer22twoShotAllReduceKernelIjEEvNS_15AllReduceParamsIT_EE,@"STO_CUDA_ENTRY STV_DEFAULT"
_ZN17fastertransformer22twoShotAllReduceKernelIjEEvNS_15AllReduceParamsIT_EE:
[----:B------:R-:W-:Y:S01]  /*0000*/  LDC R1, c[0x0][0x37c] ;  /* 0x0000df00ff017b82 */ /* 0x000fe20000000800 */
[----:B------:R-:W0:Y:S07]  /*0010*/  S2R R11, SR_TID.X ;  /* 0x00000000000b7919 */ /* 0x000e2e0000002100 */
[----:B------:R-:W1:Y:S01]  /*0020*/  S2UR UR5, SR_CTAID.X ;  /* 0x00000000000579c3 */ /* 0x000e620000002500 */
[----:B------:R-:W-:Y:S01]  /*0030*/  IMAD.MOV.U32 R3, RZ, RZ, RZ ;  /* 0x000000ffff037224 */ /* 0x000fe200078e00ff */
[----:B------:R-:W2:Y:S01]  /*0040*/  LDCU.64 UR8, c[0x0][0x380] ;  /* 0x00007000ff0877ac */ /* 0x000ea20008000a00 */
[----:B------:R-:W3:Y:S05]  /*0050*/  LDCU.64 UR6, c[0x0][0x358] ;  /* 0x00006b00ff0677ac */ /* 0x000eea0008000a00 */
[----:B------:R-:W1:Y:S01]  /*0060*/  LDC.64 R8, c[0x0][0x390] ;  /* 0x0000e400ff087b82 */ /* 0x000e620000000a00 */
[----:B------:R-:W4:Y:S07]  /*0070*/  LDCU UR10, c[0x0][0x3b8] ;  /* 0x00007700ff0a77ac */ /* 0x000f2e0008000800 */
[----:B------:R-:W5:Y:S08]  /*0080*/  LDC R15, c[0x0][0x3a8] ;  /* 0x0000ea00ff0f7b82 */ /* 0x000f700000000800 */
[----:B------:R-:W2:Y:S01]  /*0090*/  LDC.64 R12, c[0x0][0x398] ;  /* 0x0000e600ff0c7b82 */ /* 0x000ea20000000a00 */
[C---:B0-----:R-:W-:Y:S01]  /*00a0*/  IMAD.SHL.U32 R2, R11.reuse, 0x4, RZ ;  /* 0x000000040b027824 */ /* 0x041fe200078e00ff */
[----:B------:R-:W-:-:S03]  /*00b0*/  ISETP.GT.U32.AND P1, PT, R11, 0x7, PT ;  /* 0x000000070b00780c */ /* 0x000fc60003f24070 */
[----:B-1----:R-:W-:-:S04]  /*00c0*/  IMAD.WIDE.U32 R2, R8, UR5, R2 ;  /* 0x0000000508027c25 */ /* 0x002fc8000f8e0002 */
[----:B------:R-:W-:Y:S02]  /*00d0*/  IMAD R0, R9, UR5, R3 ;  /* 0x0000000509007c24 */ /* 0x000fe4000f8e0203 */
[----:B-----5:R-:W-:-:S04]  /*00e0*/  IMAD.SHL.U32 R34, R15, 0x8, RZ ;  /* 0x000000080f227824 */ /* 0x020fc800078e00ff */
[----:B------:R0:W1:Y:S01]  /*00f0*/  LDC.64 R6, c[0x0][R34+0x3c0] ;  /* 0x0000f00022067b82 */ /* 0x0000620000000a00 */
[----:B--2---:R-:W-:-:S05]  /*0100*/  IADD3 R5, P0, PT, R2, R12, RZ ;  /* 0x0000000c02057210 */ /* 0x004fca0007f1e0ff */
[----:B------:R-:W-:Y:S01]  /*0110*/  IMAD.X R3, R0, 0x1, R13, P0 ;  /* 0x0000000100037824 */ /* 0x000fe200000e060d */
[----:B------:R-:W-:-:S05]  /*0120*/  IADD3 R2, P0, PT, R5, R8, RZ ;  /* 0x0000000805027210 */ /* 0x000fca0007f1e0ff */
[----:B------:R-:W-:Y:S01]  /*0130*/  IMAD.X R0, R3, 0x1, R9, P0 ;  /* 0x0000000103007824 */ /* 0x000fe200000e0609 */
[----:B------:R-:W-:-:S04]  /*0140*/  ISETP.LT.U32.AND P0, PT, R2, UR8, PT ;  /* 0x0000000802007c0c */ /* 0x000fc8000bf01070 */
[----:B------:R-:W-:-:S04]  /*0150*/  ISETP.LT.U32.AND.EX P0, PT, R0, UR9, PT, P0 ;  /* 0x0000000900007c0c */ /* 0x000fc8000bf01100 */
[----:B------:R-:W-:Y:S02]  /*0160*/  SEL R2, R2, UR8, P0 ;  /* 0x0000000802027c07 */ /* 0x000fe40008000000 */
[----:B------:R-:W-:Y:S01]  /*0170*/  SEL R0, R0, UR9, P0 ;  /* 0x0000000900007c07 */ /* 0x000fe20008000000 */
[----:B0--34-:R-:W-:Y:S06]  /*0180*/  @P1 BRA `(.L_x_0) ;  /* 0x00000000003c1947 */ /* 0x019fec0003800000 */
[----:B------:R-:W-:-:S09]  /*0190*/  UISETP.NE.AND UP0, UPT, UR5, URZ, UPT ;  /* 0x000000ff0500728c */ /* 0x000fd2000bf05270 */
[----:B------:R-:W-:Y:S05]  /*01a0*/  BRA.U UP0, `(.L_x_1) ;  /* 0x0000000100207547 */ /* 0x000fea000b800000 */
[----:B------:R-:W-:Y:S01]  /*01b0*/  UMOV UR4, 0x40 ;  /* 0x0000004000047882 */ /* 0x000fe20000000000 */
[----:B------:R-:W0:Y:S01]  /*01c0*/  LDC R10, c[0x0][0x3ac] ;  /* 0x0000eb00ff0a7b82 */ /* 0x000e220000000800 */
[----:B------:R-:W-:-:S07]  /*01d0*/  LEA R4, R11, UR4, 0x3 ;  /* 0x000000040b047c11 */ /* 0x000fce000f8e18ff */
[----:B------:R-:W2:Y:S08]  /*01e0*/  LDC.64 R8, c[0x0][R4+0x380] ;  /* 0x0000e00004087b82 */ /* 0x000eb00000000a00 */
[----:B------:R-:W3:Y:S01]  /*01f0*/  LDC R13, c[0x0][0x3b8] ;  /* 0x0000ee00ff0d7b82 */ /* 0x000ee20000000800 */
[----:B--2---:R-:W-:-:S04]  /*0200*/  LEA R8, P0, R15, R8, 0x2 ;  /* 0x000000080f087211 */ /* 0x004fc800078010ff */
[----:B0-----:R-:W-:-:S05]  /*0210*/  LEA.HI.X R9, R15, R9, R10, 0x2, P0 ;  /* 0x000000090f097211 */ /* 0x001fca00000f140a */
[----:B---3--:R0:W-:Y:S04]  /*0220*/  STG.E desc[UR6][R8.64], R13 ;  /* 0x0000000d08007986 */ /* 0x0081e8000c101906 */
.L_x_1:
[----:B-1----:R-:W-:-:S07]  /*0230*/  IMAD.WIDE.U32 R6, R11, 0x4, R6 ;  /* 0x000000040b067825 */ /* 0x002fce00078e0006 */
.L_x_2:
[----:B------:R-:W2:Y:S01]  /*0240*/  LDG.E.STRONG.SYS R4, desc[UR6][R6.64] ;  /* 0x0000000606047981 */ /* 0x000ea2000c1f5900 */
[----:B------:R-:W-:Y:S05]  /*0250*/  YIELD ;  /* 0x0000000000007946 */ /* 0x000fea0003800000 */
[----:B--2---:R-:W-:-:S13]  /*0260*/  ISETP.GE.U32.AND P0, PT, R4, UR10, PT ;  /* 0x0000000a04007c0c */ /* 0x004fda000bf06070 */
[----:B------:R-:W-:Y:S05]  /*0270*/  @!P0 BRA `(.L_x_2) ;  /* 0xfffffffc00f08947 */ /* 0x000fea000383ffff */
.L_x_0:
[----:B------:R-:W-:Y:S05]  /*0280*/  WARPSYNC.ALL ;  /* 0x0000000000007948 */ /* 0x000fea0003800000 */
[C---:B------:R-:W-:Y:S01]  /*0290*/  VIADD R36, R34.reuse, 0x10 ;  /* 0x0000001022247836 */ /* 0x040fe20000000000 */
[----:B------:R-:W-:Y:S01]  /*02a0*/  ISETP.GE.U32.AND P0, PT, R5, R2, PT ;  /* 0x000000020500720c */ /* 0x000fe20003f06070 */
[----:B------:R-:W-:Y:S01]  /*02b0*/  VIADD R34, R34, 0x18 ;  /* 0x0000001822227836 */ /* 0x000fe20000000000 */
[----:B------:R-:W-:Y:S01]  /*02c0*/  BAR.SYNC.DEFER_BLOCKING 0x0 ;  /* 0x0000000000007b1d */ /* 0x000fe20000010000 */
[C---:B------:R-:W-:Y:S01]  /*02d0*/  VIADD R38, R15.reuse, 0x1 ;  /* 0x000000010f267836 */ /* 0x040fe20000000000 */
[----:B------:R-:W-:Y:S01]  /*02e0*/  LOP3.LUT R36, R36, 0x38, RZ, 0xc0, !PT ;  /* 0x0000003824247812 */ /* 0x000fe200078ec0ff */
[C---:B------:R-:W-:Y:S01]  /*02f0*/  VIADD R30, R15.reuse, 0x5 ;  /* 0x000000050f1e7836 */ /* 0x040fe20000000000 */
[----:B------:R-:W-:Y:S01]  /*0300*/  LOP3.LUT R34, R34, 0x38, RZ, 0xc0, !PT ;  /* 0x0000003822227812 */ /* 0x000fe200078ec0ff */
[----:B------:R-:W-:Y:S01]  /*0310*/  VIADD R28, R15, 0x6 ;  /* 0x000000060f1c7836 */ /* 0x000fe20000000000 */
[----:B------:R-:W-:Y:S01]  /*0320*/  ISETP.GE.U32.AND.EX P0, PT, R3, R0, PT, P0 ;  /* 0x000000000300720c */ /* 0x000fe20003f06100 */
[C---:B------:R-:W-:Y:S01]  /*0330*/  VIADD R26, R15.reuse, 0xffffffff ;  /* 0xffffffff0f1a7836 */ /* 0x040fe20000000000 */
[----:B------:R-:W2:Y:S01]  /*0340*/  LDC.64 R36, c[0x0][R36+0x400] ;  /* 0x0001000024247b82 */ /* 0x000ea20000000a00 */
[----:B------:R-:W-:Y:S01]  /*0350*/  BSSY.RECONVERGENT B0, `(.L_x_3) ;  /* 0x0000057000007945 */ /* 0x000fe20003800200 */
[----:B------:R-:W-:-:S02]  /*0360*/  LOP3.LUT R46, R15, 0x7, RZ, 0xc0, !PT ;  /* 0x000000070f2e7812 */ /* 0x000fc400078ec0ff */
[----:B------:R-:W-:Y:S02]  /*0370*/  LOP3.LUT R38, R38, 0x7, RZ, 0xc0, !PT ;  /* 0x0000000726267812 */ /* 0x000fe400078ec0ff */
[----:B------:R-:W-:Y:S02]  /*0380*/  LOP3.LUT R30, R30, 0x7, RZ, 0xc0, !PT ;  /* 0x000000071e1e7812 */ /* 0x000fe400078ec0ff */
[----:B------:R-:W3:Y:S01]  /*0390*/  LDC.64 R34, c[0x0][R34+0x400] ;  /* 0x0001000022227b82 */ /* 0x000ee20000000a00 */
[----:B------:R-:W-:Y:S02]  /*03a0*/  LOP3.LUT R28, R28, 0x7, RZ, 0xc0, !PT ;  /* 0x000000071c1c7812 */ /* 0x000fe400078ec0ff */
[----:B------:R-:W-:Y:S01]  /*03b0*/  LOP3.LUT R26, R26, 0x7, RZ, 0xc0, !PT ;  /* 0x000000071a1a7812 */ /* 0x000fe200078ec0ff */
[----:B------:R-:W-:Y:S06]  /*03c0*/  @P0 BRA `(.L_x_4) ;  /* 0x00000004003c0947 */ /* 0x000fec0003800000 */
[----:B------:R-:W-:Y:S01]  /*03d0*/  IMAD.SHL.U32 R46, R46, 0x8, RZ ;  /* 0x000000082e2e7824 */ /* 0x000fe200078e00ff */
[----:B------:R-:W-:Y:S01]  /*03e0*/  SHF.L.U32 R28, R28, 0x3, RZ ;  /* 0x000000031c1c7819 */ /* 0x000fe200000006ff */
[----:B------:R-:W-:Y:S01]  /*03f0*/  IMAD.SHL.U32 R38, R38, 0x8, RZ ;  /* 0x0000000826267824 */ /* 0x000fe200078e00ff */
[----:B------:R-:W4:Y:S01]  /*0400*/  LDC R4, c[0x0][0x360] ;  /* 0x0000d800ff047b82 */ /* 0x000f220000000800 */
[----:B------:R-:W-:Y:S01]  /*0410*/  IMAD.SHL.U32 R30, R30, 0x8, RZ ;  /* 0x000000081e1e7824 */ /* 0x000fe200078e00ff */
[----:B------:R-:W-:Y:S01]  /*0420*/  LOP3.LUT R32, R46, 0x20, RZ, 0x3c, !PT ;  /* 0x000000202e207812 */ /* 0x000fe200078e3cff */
[----:B------:R-:W-:Y:S02]  /*0430*/  IMAD.SHL.U32 R26, R26, 0x8, RZ ;  /* 0x000000081a1a7824 */ /* 0x000fe400078e00ff */
[----:B------:R-:W-:Y:S02]  /*0440*/  IMAD.MOV.U32 R25, RZ, RZ, R5 ;  /* 0x000000ffff197224 */ /* 0x000fe400078e0005 */
[----:B-1----:R-:W-:Y:S01]  /*0450*/  IMAD.MOV.U32 R7, RZ, RZ, R3 ;  /* 0x000000ffff077224 */ /* 0x002fe200078e0003 */
[----:B------:R-:W1:Y:S08]  /*0460*/  LDC.64 R46, c[0x0][R46+0x400] ;  /* 0x000100002e2e7b82 */ /* 0x000e700000000a00 */
[----:B------:R-:W0:Y:S08]  /*0470*/  LDC.64 R38, c[0x0][R38+0x400] ;  /* 0x0001000026267b82 */ /* 0x000e300000000a00 */
[----:B------:R-:W0:Y:S08]  /*0480*/  LDC.64 R30, c[0x0][R30+0x400] ;  /* 0x000100001e1e7b82 */ /* 0x000e300000000a00 */
[----:B------:R-:W0:Y:S08]  /*0490*/  LDC.64 R28, c[0x0][R28+0x400] ;  /* 0x000100001c1c7b82 */ /* 0x000e300000000a00 */
[----:B------:R-:W0:Y:S08]  /*04a0*/  LDC.64 R26, c[0x0][R26+0x400] ;  /* 0x000100001a1a7b82 */ /* 0x000e300000000a00 */
[----:B----4-:R-:W0:Y:S02]  /*04b0*/  LDC.64 R32, c[0x0][R32+0x400] ;  /* 0x0001000020207b82 */ /* 0x010e240000000a00 */
.L_x_5:
[C---:B------:R-:W-:Y:S01]  /*04c0*/  IMAD.SHL.U32 R42, R25.reuse, 0x4, RZ ;  /* 0x00000004192a7824 */ /* 0x040fe200078e00ff */
[----:B------:R-:W-:-:S04]  /*04d0*/  SHF.L.U64.HI R43, R25, 0x2, R7 ;  /* 0x00000002192b7819 */ /* 0x000fc80000010207 */
[-C--:B-1--4-:R-:W-:Y:S02]  /*04e0*/  IADD3 R40, P0, PT, R46, R42.reuse, RZ ;  /* 0x0000002a2e287210 */ /* 0x092fe40007f1e0ff */
[----:B0-----:R-:W-:-:S03]  /*04f0*/  IADD3 R12, P2, PT, R38, R42, RZ ;  /* 0x0000002a260c7210 */ /* 0x001fc60007f5e0ff */
[--C-:B------:R-:W-:Y:S01]  /*0500*/  IMAD.X R41, R47, 0x1, R43.reuse, P0 ;  /* 0x000000012f297824 */ /* 0x100fe200000e062b */
[----:B--2---:R-:W-:Y:S01]  /*0510*/  IADD3 R16, P0, PT, R36, R42, RZ ;  /* 0x0000002a24107210 */ /* 0x004fe20007f1e0ff */
[----:B------:R-:W-:-:S03]  /*0520*/  IMAD.X R13, R39, 0x1, R43, P2 ;  /* 0x00000001270d7824 */ /* 0x000fc600010e062b */
[----:B------:R-:W2:Y:S01]  /*0530*/  LDG.E.128 R8, desc[UR6][R40.64] ;  /* 0x0000000628087981 */ /* 0x000ea2000c1e1d00 */
[-C--:B---3--:R-:W-:Y:S01]  /*0540*/  IADD3 R20, P2, PT, R34, R42.reuse, RZ ;  /* 0x0000002a22147210 */ /* 0x088fe20007f5e0ff */
[--C-:B------:R-:W-:Y:S02]  /*0550*/  IMAD.X R17, R37, 0x1, R43.reuse, P0 ;  /* 0x0000000125117824 */ /* 0x100fe400000e062b */
[----:B------:R-:W3:Y:S02]  /*0560*/  LDG.E.128 R12, desc[UR6][R12.64] ;  /* 0x000000060c0c7981 */ /* 0x000ee4000c1e1d00 */
[----:B------:R-:W-:Y:S02]  /*0570*/  IMAD.X R21, R35, 0x1, R43, P2 ;  /* 0x0000000123157824 */ /* 0x000fe400010e062b */
[----:B------:R-:W4:Y:S04]  /*0580*/  LDG.E.128 R16, desc[UR6][R16.64] ;  /* 0x0000000610107981 */ /* 0x000f28000c1e1d00 */
[----:B------:R-:W5:Y:S01]  /*0590*/  LDG.E.128 R20, desc[UR6][R20.64] ;  /* 0x0000000614147981 */ /* 0x000f62000c1e1d00 */
[----:B--2---:R-:W-:Y:S01]  /*05a0*/  FADD R45, RZ, R8 ;  /* 0x00000008ff2d7221 */ /* 0x004fe20000000000 */
[----:B------:R-:W-:Y:S01]  /*05b0*/  FADD R6, RZ, R9 ;  /* 0x00000009ff067221 */ /* 0x000fe20000000000 */
[----:B------:R-:W-:Y:S01]  /*05c0*/  FADD R8, RZ, R11 ;  /* 0x0000000bff087221 */ /* 0x000fe20000000000 */
[----:B------:R-:W-:Y:S01]  /*05d0*/  FADD R9, RZ, R10 ;  /* 0x0000000aff097221 */ /* 0x000fe20000000000 */
[----:B---3--:R-:W-:Y:S01]  /*05e0*/  FADD R45, R12, R45 ;  /* 0x0000002d0c2d7221 */ /* 0x008fe20000000000 */
[-C--:B------:R-:W-:Y:S01]  /*05f0*/  IADD3 R12, P2, PT, R30, R42.reuse, RZ ;  /* 0x0000002a1e0c7210 */ /* 0x080fe20007f5e0ff */
[----:B------:R-:W-:Y:S01]  /*0600*/  FADD R8, R15, R8 ;  /* 0x000000080f087221 */ /* 0x000fe20000000000 */
[----:B------:R-:W-:Y:S01]  /*0610*/  FADD R9, R14, R9 ;  /* 0x000000090e097221 */ /* 0x000fe20000000000 */
[----:B----4-:R-:W-:Y:S01]  /*0620*/  FADD R45, R16, R45 ;  /* 0x0000002d102d7221 */ /* 0x010fe20000000000 */
[----:B------:R-:W-:Y:S01]  /*0630*/  FADD R6, R13, R6 ;  /* 0x000000060d067221 */ /* 0x000fe20000000000 */
[----:B------:R-:W-:Y:S01]  /*0640*/  FADD R44, R19, R8 ;  /* 0x00000008132c7221 */ /* 0x000fe20000000000 */
[----:B------:R-:W-:Y:S01]  /*0650*/  FADD R9, R18, R9 ;  /* 0x0000000912097221 */ /* 0x000fe20000000000 */
[-C--:B------:R-:W-:Y:S01]  /*0660*/  IADD3 R8, P3, PT, R32, R42.reuse, RZ ;  /* 0x0000002a20087210 */ /* 0x080fe20007f7e0ff */
[----:B------:R-:W-:Y:S01]  /*0670*/  IMAD.X R13, R31, 0x1, R43, P2 ;  /* 0x000000011f0d7824 */ /* 0x000fe200010e062b */
[----:B------:R-:W-:Y:S01]  /*0680*/  IADD3 R16, P0, PT, R28, R42, RZ ;  /* 0x0000002a1c107210 */ /* 0x000fe20007f1e0ff */
[----:B-----5:R-:W-:Y:S01]  /*0690*/  FADD R24, R22, R9 ;  /* 0x0000000916187221 */ /* 0x020fe20000000000 */
[----:B------:R-:W-:Y:S01]  /*06a0*/  FADD R6, R17, R6 ;  /* 0x0000000611067221 */ /* 0x000fe20000000000 */
[----:B------:R-:W-:-:S02]  /*06b0*/  IMAD.X R9, R33, 0x1, R43, P3 ;  /* 0x0000000121097824 */ /* 0x000fc400018e062b */
[----:B------:R-:W-:Y:S01]  /*06c0*/  FADD R45, R20, R45 ;  /* 0x0000002d142d7221 */ /* 0x000fe20000000000 */
[----:B------:R-:W-:Y:S01]  /*06d0*/  IADD3 R20, P3, PT, R26, R42, RZ ;  /* 0x0000002a1a147210 */ /* 0x000fe20007f7e0ff */
[----:B------:R-:W-:Y:S01]  /*06e0*/  IMAD.X R17, R29, 0x1, R43, P0 ;  /* 0x000000011d117824 */ /* 0x000fe200000e062b */
[----:B------:R-:W2:Y:S01]  /*06f0*/  LDG.E.128 R12, desc[UR6][R12.64] ;  /* 0x000000060c0c7981 */ /* 0x000ea2000c1e1d00 */
[----:B------:R-:W-:Y:S01]  /*0700*/  FADD R6, R21, R6 ;  /* 0x0000000615067221 */ /* 0x000fe20000000000 */
[----:B------:R-:W-:Y:S02]  /*0710*/  FADD R44, R23, R44 ;  /* 0x0000002c172c7221 */ /* 0x000fe40000000000 */
[----:B------:R-:W3:Y:S01]  /*0720*/  LDG.E.128 R8, desc[UR6][R8.64] ;  /* 0x0000000608087981 */ /* 0x000ee2000c1e1d00 */
[----:B------:R-:W-:-:S03]  /*0730*/  IADD3.X R21, PT, PT, R27, R43, RZ, P3, !PT ;  /* 0x0000002b1b157210 */ /* 0x000fc60001ffe4ff */
[----:B------:R-:W4:Y:S04]  /*0740*/  LDG.E.128 R16, desc[UR6][R16.64] ;  /* 0x0000000610107981 */ /* 0x000f28000c1e1d00 */
[----:B------:R-:W5:Y:S01]  /*0750*/  LDG.E.128 R20, desc[UR6][R20.64] ;  /* 0x0000000614147981 */ /* 0x000f62000c1e1d00 */
[----:B------:R-:W-:-:S05]  /*0760*/  LEA R25, P0, R4, R25, 0x2 ;  /* 0x0000001904197211 */ /* 0x000fca00078010ff */
[----:B------:R-:W-:Y:S01]  /*0770*/  IMAD.X R7, RZ, RZ, R7, P0 ;  /* 0x000000ffff077224 */ /* 0x000fe200000e0607 */
[----:B------:R-:W-:-:S04]  /*0780*/  ISETP.GE.U32.AND P0, PT, R25, R2, PT ;  /* 0x000000021900720c */ /* 0x000fc80003f06070 */
[----:B------:R-:W-:Y:S01]  /*0790*/  ISETP.GE.U32.AND.EX P0, PT, R7, R0, PT, P0 ;  /* 0x000000000700720c */ /* 0x000fe20003f06100 */
[----:B---3--:R-:W-:Y:S01]  /*07a0*/  FADD R45, R8, R45 ;  /* 0x0000002d082d7221 */ /* 0x008fe20000000000 */
[----:B------:R-:W-:Y:S01]  /*07b0*/  FADD R6, R9, R6 ;  /* 0x0000000609067221 */ /* 0x000fe20000000000 */
[----:B------:R-:W-:Y:S01]  /*07c0*/  FADD R43, R10, R24 ;  /* 0x000000180a2b7221 */ /* 0x000fe20000000000 */
[----:B------:R-:W-:Y:S01]  /*07d0*/  FADD R44, R11, R44 ;  /* 0x0000002c0b2c7221 */ /* 0x000fe20000000000 */
[----:B--2---:R-:W-:Y:S01]  /*07e0*/  FADD R45, R12, R45 ;  /* 0x0000002d0c2d7221 */ /* 0x004fe20000000000 */
[----:B------:R-:W-:Y:S01]  /*07f0*/  FADD R6, R13, R6 ;  /* 0x000000060d067221 */ /* 0x000fe20000000000 */
[----:B------:R-:W-:Y:S01]  /*0800*/  FADD R43, R14, R43 ;  /* 0x0000002b0e2b7221 */ /* 0x000fe20000000000 */
[----:B------:R-:W-:Y:S01]  /*0810*/  FADD R44, R15, R44 ;  /* 0x0000002c0f2c7221 */ /* 0x000fe20000000000 */
[----:B----4-:R-:W-:Y:S01]  /*0820*/  FADD R45, R16, R45 ;  /* 0x0000002d102d7221 */ /* 0x010fe20000000000 */
[----:B------:R-:W-:Y:S01]  /*0830*/  FADD R6, R17, R6 ;  /* 0x0000000611067221 */ /* 0x000fe20000000000 */
[----:B------:R-:W-:Y:S01]  /*0840*/  FADD R43, R18, R43 ;  /* 0x0000002b122b7221 */ /* 0x000fe20000000000 */
[----:B------:R-:W-:Y:S01]  /*0850*/  FADD R44, R19, R44 ;  /* 0x0000002c132c7221 */ /* 0x000fe20000000000 */
[----:B-----5:R-:W-:Y:S01]  /*0860*/  FADD R20, R20, R45 ;  /* 0x0000002d14147221 */ /* 0x020fe20000000000 */
[----:B------:R-:W-:Y:S01]  /*0870*/  FADD R21, R21, R6 ;  /* 0x0000000615157221 */ /* 0x000fe20000000000 */
[----:B------:R-:W-:Y:S01]  /*0880*/  FADD R22, R22, R43 ;  /* 0x0000002b16167221 */ /* 0x000fe20000000000 */
[----:B------:R-:W-:-:S05]  /*0890*/  FADD R23, R23, R44 ;  /* 0x0000002c17177221 */ /* 0x000fca0000000000 */
[----:B------:R4:W-:Y:S01]  /*08a0*/  STG.E.128 desc[UR6][R40.64], R20 ;  /* 0x0000001428007986 */ /* 0x0009e2000c101d06 */
[----:B------:R-:W-:Y:S05]  /*08b0*/  @!P0 BRA `(.L_x_5) ;  /* 0xfffffffc00008947 */ /* 0x000fea000383ffff */
.L_x_4:
[----:B------:R-:W-:Y:S05]  /*08c0*/  BSYNC.RECONVERGENT B0 ;  /* 0x0000000000007941 */ /* 0x000fea0003800200 */
.L_x_3:
[----:B------:R-:W5:Y:S08]  /*08d0*/  LDC R32, c[0x0][0x3a8] ;  /* 0x0000ea00ff207b82 */ /* 0x000f700000000800 */
[----:B------:R-:W-:Y:S01]  /*08e0*/  BAR.SYNC.DEFER_BLOCKING 0x0 ;  /* 0x0000000000007b1d */ /* 0x000fe20000010000 */
[----:B------:R-:W-:-:S04]  /*08f0*/  ISETP.GE.U32.AND P0, PT, R5, R2, PT ;  /* 0x000000020500720c */ /* 0x000fc80003f06070 */
[----:B------:R-:W-:Y:S01]  /*0900*/  ISETP.GE.U32.AND.EX P0, PT, R3, R0, PT, P0 ;  /* 0x000000000300720c */ /* 0x000fe20003f06100 */
[----:B-----5:R-:W-:Y:S01]  /*0910*/  IMAD.SHL.U32 R38, R32, 0x8, RZ ;  /* 0x0000000820267824 */ /* 0x020fe200078e00ff */
[----:B------:R-:W-:Y:S11]  /*0920*/  @P1 BRA `(.L_x_6) ;  /* 0x00000000005c1947 */ /* 0x000ff60003800000 */
[----:B------:R-:W5:Y:S01]  /*0930*/  S2R R14, SR_TID.X ;  /* 0x00000000000e7919 */ /* 0x000f620000002100 */
[----:B------:R-:W-:Y:S01]  /*0940*/  UMOV UR4, 0x40 ;  /* 0x0000004000047882 */ /* 0x000fe20000000000 */
[----:B------:R-:W2:Y:S08]  /*0950*/  LDC R4, c[0x0][0x3ac] ;  /* 0x0000eb00ff047b82 */ /* 0x000eb00000000800 */
[----:B0-----:R-:W0:Y:S08]  /*0960*/  LDC R13, c[0x0][0x3b8] ;  /* 0x0000ee00ff0d7b82 */ /* 0x001e300000000800 */
[----:B------:R-:W3:Y:S01]  /*0970*/  LDC.64 R10, c[0x0][R38+0x3c0] ;  /* 0x0000f000260a7b82 */ /* 0x000ee20000000a00 */
[----:B-----5:R-:W-:Y:S01]  /*0980*/  LEA R12, R14, UR4, 0x3 ;  /* 0x000000040e0c7c11 */ /* 0x020fe2000f8e18ff */
[----:B------:R-:W-:-:S06]  /*0990*/  USHF.L.U32 UR4, UR5, 0x3, URZ ;  /* 0x0000000305047899 */ /* 0x000fcc00080006ff */
[----:B-1----:R-:W1:Y:S01]  /*09a0*/  LDC.64 R6, c[0x0][R12+0x380] ;  /* 0x0000e0000c067b82 */ /* 0x002e620000000a00 */
[----:B------:R-:W-:-:S05]  /*09b0*/  IADD3 R9, P1, PT, R32, UR4, RZ ;  /* 0x0000000420097c10 */ /* 0x000fca000ff3e0ff */
[----:B--2---:R-:W-:Y:S01]  /*09c0*/  IMAD.X R4, RZ, RZ, R4, P1 ;  /* 0x000000ffff047224 */ /* 0x004fe200008e0604 */
[----:B-1----:R-:W-:-:S04]  /*09d0*/  LEA R8, P1, R9, R6, 0x2 ;  /* 0x0000000609087211 */ /* 0x002fc800078210ff */
[----:B------:R-:W-:Y:S01]  /*09e0*/  LEA.HI.X R9, R9, R7, R4, 0x2, P1 ;  /* 0x0000000709097211 */ /* 0x000fe200008f1404 */
[----:B------:R-:W-:Y:S01]  /*09f0*/  VIADD R7, R14, UR4 ;  /* 0x000000040e077c36 */ /* 0x000fe20008000000 */
[----:B------:R-:W-:Y:S06]  /*0a00*/  MEMBAR.ALL.SYS ;  /* 0x0000000000007992 */ /* 0x000fec000000b000 */
[----:B------:R-:W-:-:S00]  /*0a10*/  ERRBAR ;  /* 0x00000000000079ab */ /* 0x000fc00000000000 */
[----:B------:R-:W-:Y:S06]  /*0a20*/  CGAERRBAR ;  /* 0x00000000000075ab */ /* 0x000fec0000000000 */
[----:B0-----:R0:W-:Y:S01]  /*0a30*/  STG.E.STRONG.SYS desc[UR6][R8.64+0x20], R13 ;  /* 0x0000200d08007986 */ /* 0x0011e2000c115906 */
[----:B---3--:R-:W-:-:S07]  /*0a40*/  IMAD.WIDE.U32 R6, R7, 0x4, R10 ;  /* 0x0000000407067825 */ /* 0x008fce00078e000a */
.L_x_7:
[----:B------:R-:W2:Y:S04]  /*0a50*/  LDG.E.STRONG.SYS R4, desc[UR6][R6.64+0x20] ;  /* 0x0000200606047981 */ /* 0x000ea8000c1f5900 */
[----:B--2---:R-:W-:Y:S01]  /*0a60*/  CCTL.IVALL ;  /* 0x00000000ff00798f */ /* 0x004fe20002000000 */
[----:B------:R-:W-:Y:S05]  /*0a70*/  YIELD ;  /* 0x0000000000007946 */ /* 0x000fea0003800000 */
[----:B------:R-:W-:-:S13]  /*0a80*/  ISETP.NE.AND P1, PT, R4, R13, PT ;  /* 0x0000000d0400720c */ /* 0x000fda0003f25270 */
[----:B------:R-:W-:Y:S05]  /*0a90*/  @P1 BRA `(.L_x_7) ;  /* 0xfffffffc00ec1947 */ /* 0x000fea000383ffff */
.L_x_6:
[----:B------:R-:W-:Y:S05]  /*0aa0*/  WARPSYNC.ALL ;  /* 0x0000000000007948 */ /* 0x000fea0003800000 */
[----:B------:R-:W-:Y:S06]  /*0ab0*/  BAR.SYNC.DEFER_BLOCKING 0x0 ;  /* 0x0000000000007b1d */ /* 0x000fec0000010000 */
[----:B------:R-:W-:Y:S05]  /*0ac0*/  @P0 EXIT ;  /* 0x000000000000094d */ /* 0x000fea0003800000 */
[C---:B------:R-:W-:Y:S01]  /*0ad0*/  VIADD R46, R38.reuse, 0x8 ;  /* 0x00000008262e7836 */ /* 0x040fe20000000000 */
[C---:B------:R-:W-:Y:S01]  /*0ae0*/  LOP3.LUT R48, R38.reuse, 0x38, RZ, 0xc0, !PT ;  /* 0x0000003826307812 */ /* 0x040fe200078ec0ff */
[C---:B------:R-:W-:Y:S01]  /*0af0*/  VIADD R42, R38.reuse, 0x28 ;  /* 0x00000028262a7836 */ /* 0x040fe20000000000 */
[----:B------:R-:W2:Y:S01]  /*0b00*/  LDC R4, c[0x0][0x360] ;  /* 0x0000d800ff047b82 */ /* 0x000ea20000000800 */
[----:B----4-:R-:W-:Y:S01]  /*0b10*/  VIADD R40, R38, 0x30 ;  /* 0x0000003026287836 */ /* 0x010fe20000000000 */
[----:B------:R-:W-:Y:S01]  /*0b20*/  LOP3.LUT R46, R46, 0x38, RZ, 0xc0, !PT ;  /* 0x000000382e2e7812 */ /* 0x000fe200078ec0ff */
[----:B------:R-:W-:Y:S01]  /*0b30*/  VIADD R38, R38, 0xfffffff8 ;  /* 0xfffffff826267836 */ /* 0x000fe20000000000 */
[----:B------:R-:W-:Y:S01]  /*0b40*/  LOP3.LUT R42, R42, 0x38, RZ, 0xc0, !PT ;  /* 0x000000382a2a7812 */ /* 0x000fe200078ec0ff */
[----:B------:R-:W-:Y:S01]  /*0b50*/  VIADD R10, R32, 0x1 ;  /* 0x00000001200a7836 */ /* 0x000fe20000000000 */
[----:B------:R-:W-:Y:S01]  /*0b60*/  LOP3.LUT R40, R40, 0x38, RZ, 0xc0, !PT ;  /* 0x0000003828287812 */ /* 0x000fe200078ec0ff */
[----:B0-----:R-:W-:Y:S01]  /*0b70*/  VIADD R9, R32, 0x2 ;  /* 0x0000000220097836 */ /* 0x001fe20000000000 */
[----:B------:R-:W-:Y:S01]  /*0b80*/  LOP3.LUT R44, R48, 0x20, RZ, 0x3c, !PT ;  /* 0x00000020302c7812 */ /* 0x000fe200078e3cff */
[----:B------:R-:W0:Y:S01]  /*0b90*/  LDC.64 R46, c[0x0][R46+0x400] ;  /* 0x000100002e2e7b82 */ /* 0x000e220000000a00 */
[----:B------:R-:W-:Y:S01]  /*0ba0*/  LOP3.LUT R38, R38, 0x38, RZ, 0xc0, !PT ;  /* 0x0000003826267812 */ /* 0x000fe200078ec0ff */
[C---:B------:R-:W-:Y:S01]  /*0bb0*/  VIADD R12, R32.reuse, 0x5 ;  /* 0x00000005200c7836 */ /* 0x040fe20000000000 */
[C---:B------:R-:W-:Y:S01]  /*0bc0*/  LOP3.LUT R11, R32.reuse, 0x7, RZ, 0xc0, !PT ;  /* 0x00000007200b7812 */ /* 0x040fe200078ec0ff */
[C---:B------:R-:W-:Y:S01]  /*0bd0*/  VIADD R13, R32.reuse, 0x6 ;  /* 0x00000006200d7836 */ /* 0x040fe20000000000 */
[C---:B-1----:R-:W-:Y:S01]  /*0be0*/  IADD3 R7, PT, PT, R32.reuse, 0x3, RZ ;  /* 0x0000000320077810 */ /* 0x042fe20007ffe0ff */
[----:B------:R-:W-:Y:S01]  /*0bf0*/  VIADD R8, R32, 0xffffffff ;  /* 0xffffffff20087836 */ /* 0x000fe20000000000 */
[----:B------:R-:W-:Y:S01]  /*0c00*/  LOP3.LUT R15, R10, 0x7, RZ, 0xc0, !PT ;  /* 0x000000070a0f7812 */ /* 0x000fe200078ec0ff */
[----:B------:R-:W1:Y:S01]  /*0c10*/  LDC.64 R48, c[0x0][R48+0x400] ;  /* 0x0001000030307b82 */ /* 0x000e620000000a00 */
[C-C-:B------:R-:W-:Y:S01]  /*0c20*/  IMAD.IADD R6, R11.reuse, 0x1, -R32.reuse ;  /* 0x000000010b067824 */ /* 0x140fe200078e0a20 */
[----:B------:R-:W-:Y:S01]  /*0c30*/  LOP3.LUT R11, R11, 0x4, RZ, 0x3c, !PT ;  /* 0x000000040b0b7812 */ /* 0x000fe200078e3cff */
[----:B------:R-:W4:Y:S01]  /*0c40*/  LDCU UR4, c[0x0][0x388] ;  /* 0x00007100ff0477ac */ /* 0x000f220008000800 */
[----:B------:R-:W-:Y:S01]  /*0c50*/  LOP3.LUT R9, R9, 0x7, RZ, 0xc0, !PT ;  /* 0x0000000709097812 */ /* 0x000fe200078ec0ff */
[--C-:B------:R-:W-:Y:S01]  /*0c60*/  IMAD.IADD R10, R15, 0x1, -R32.reuse ;  /* 0x000000010f0a7824 */ /* 0x100fe200078e0a20 */
[----:B------:R-:W-:Y:S01]  /*0c70*/  LOP3.LUT R7, R7, 0x7, RZ, 0xc0, !PT ;  /* 0x0000000707077812 */ /* 0x000fe200078ec0ff */
[----:B------:R-:W0:Y:S01]  /*0c80*/  LDCU.64 UR8, c[0x0][0x440] ;  /* 0x00008800ff0877ac */ /* 0x000e220008000a00 */
[----:B------:R-:W0:Y:S01]  /*0c90*/  LDC.64 R44, c[0x0][R44+0x400] ;  /* 0x000100002c2c7b82 */ /* 0x000e220000000a00 */
[----:B------:R-:W-:Y:S01]  /*0ca0*/  LOP3.LUT R17, R12, 0x7, RZ, 0xc0, !PT ;  /* 0x000000070c117812 */ /* 0x000fe200078ec0ff */
[--C-:B------:R-:W-:Y:S01]  /*0cb0*/  IMAD.IADD R12, R9, 0x1, -R32.reuse ;  /* 0x00000001090c7824 */ /* 0x100fe200078e0a20 */
[----:B------:R-:W-:Y:S01]  /*0cc0*/  LOP3.LUT R19, R13, 0x7, RZ, 0xc0, !PT ;  /* 0x000000070d137812 */ /* 0x000fe200078ec0ff */
[--C-:B------:R-:W-:Y:S01]  /*0cd0*/  IMAD.IADD R14, R7, 0x1, -R32.reuse ;  /* 0x00000001070e7824 */ /* 0x100fe200078e0a20 */
[----:B------:R-:W-:Y:S01]  /*0ce0*/  LOP3.LUT R13, R8, 0x7, RZ, 0xc0, !PT ;  /* 0x00000007080d7812 */ /* 0x000fe200078ec0ff */
[----:B------:R-:W-:-:S02]  /*0cf0*/  IMAD.IADD R8, R11, 0x1, -R32 ;  /* 0x000000010b087824 */ /* 0x000fc400078e0a20 */
[----:B------:R-:W0:Y:S01]  /*0d00*/  LDC.64 R42, c[0x0][R42+0x400] ;  /* 0x000100002a2a7b82 */ /* 0x000e220000000a00 */
[--C-:B------:R-:W-:Y:S02]  /*0d10*/  IMAD.IADD R28, R17, 0x1, -R32.reuse ;  /* 0x00000001111c7824 */ /* 0x100fe400078e0a20 */
[----:B------:R-:W-:Y:S01]  /*0d20*/  IMAD.IADD R30, R19, 0x1, -R32 ;  /* 0x00000001131e7824 */ /* 0x000fe200078e0a20 */
[----:B------:R-:W-:-:S04]  /*0d30*/  IADD3 R32, PT, PT, R13, -R32, RZ ;  /* 0x800000200d207210 */ /* 0x000fc80007ffe0ff */
[----:B------:R-:W0:Y:S08]  /*0d40*/  LDC.64 R40, c[0x0][R40+0x400] ;  /* 0x0001000028287b82 */ /* 0x000e300000000a00 */
[----:B--2-4-:R-:W0:Y:S02]  /*0d50*/  LDC.64 R38, c[0x0][R38+0x400] ;  /* 0x0001000026267b82 */ /* 0x014e240000000a00 */
.L_x_8:
[----:B------:R-:W-:-:S05]  /*0d60*/  IMAD R7, R6, UR4, R5 ;  /* 0x0000000406077c24 */ /* 0x000fca000f8e0205 */
[--C-:B--2---:R-:W-:Y:S02]  /*0d70*/  SHF.R.S64 R51, RZ, 0x1e, R7.reuse ;  /* 0x0000001eff337819 */ /* 0x104fe40000001007 */
[----:B------:R-:W-:Y:S02]  /*0d80*/  SHF.R.S32.HI R7, RZ, 0x1e, R7 ;  /* 0x0000001eff077819 */ /* 0x000fe40000011407 */
[----:B-1----:R-:W-:-:S05]  /*0d90*/  IADD3 R16, P0, PT, R48, R51, RZ ;  /* 0x0000003330107210 */ /* 0x002fca0007f1e0ff */
[----:B------:R-:W-:-:S06]  /*0da0*/  IMAD.X R17, R49, 0x1, R7, P0 ;  /* 0x0000000131117824 */ /* 0x000fcc00000e0607 */
[----:B------:R-:W2:Y:S01]  /*0db0*/  LDG.E.128 R16, desc[UR6][R16.64] ;  /* 0x0000000610107981 */ /* 0x000ea2000c1e1d00 */
[----:B------:R-:W-:Y:S01]  /*0dc0*/  IMAD R9, R10, UR4, R5 ;  /* 0x000000040a097c24 */ /* 0x000fe2000f8e0205 */
[----:B0-----:R-:W-:-:S04]  /*0dd0*/  IADD3 R50, P0, PT, R51, UR8, RZ ;  /* 0x0000000833327c10 */ /* 0x001fc8000ff1e0ff */
[--C-:B------:R-:W-:Y:S02]  /*0de0*/  SHF.R.S64 R53, RZ, 0x1e, R9.reuse ;  /* 0x0000001eff357819 */ /* 0x100fe40000001009 */
[----:B------:R-:W-:Y:S02]  /*0df0*/  SHF.R.S32.HI R9, RZ, 0x1e, R9 ;  /* 0x0000001eff097819 */ /* 0x000fe40000011409 */
[----:B------:R-:W-:Y:S02]  /*0e00*/  IADD3 R20, P1, PT, R46, R53, RZ ;  /* 0x000000352e147210 */ /* 0x000fe40007f3e0ff */
[----:B------:R-:W-:-:S03]  /*0e10*/  IADD3.X R51, PT, PT, R7, UR9, RZ, P0, !PT ;  /* 0x0000000907337c10 */ /* 0x000fc600087fe4ff */
[----:B------:R-:W-:Y:S02]  /*0e20*/  IMAD.X R21, R47, 0x1, R9, P1 ;  /* 0x000000012f157824 */ /* 0x000fe400008e0609 */
[----:B------:R-:W-:Y:S01]  /*0e30*/  IMAD R7, R12, UR4, R5 ;  /* 0x000000040c077c24 */ /* 0x000fe2000f8e0205 */
[----:B--2---:R0:W-:Y:S04]  /*0e40*/  STG.E.128 desc[UR6][R50.64], R16 ;  /* 0x0000001032007986 */ /* 0x0041e8000c101d06 */
[----:B------:R-:W2:Y:S01]  /*0e50*/  LDG.E.128 R20, desc[UR6][R20.64] ;  /* 0x0000000614147981 */ /* 0x000ea2000c1e1d00 */
[----:B------:R-:W-:-:S04]  /*0e60*/  IADD3 R52, P0, PT, R53, UR8, RZ ;  /* 0x0000000835347c10 */ /* 0x000fc8000ff1e0ff */
[----:B------:R-:W-:Y:S02]  /*0e70*/  IADD3.X R53, PT, PT, R9, UR9, RZ, P0, !PT ;  /* 0x0000000909357c10 */ /* 0x000fe400087fe4ff */
[--C-:B0-----:R-:W-:Y:S02]  /*0e80*/  SHF.R.S64 R51, RZ, 0x1e, R7.reuse ;  /* 0x0000001eff337819 */ /* 0x101fe40000001007 */
[----:B------:R-:W-:Y:S02]  /*0e90*/  SHF.R.S32.HI R7, RZ, 0x1e, R7 ;  /* 0x0000001eff077819 */ /* 0x000fe40000011407 */
[----:B------:R-:W-:-:S05]  /*0ea0*/  IADD3 R24, P1, PT, R36, R51, RZ ;  /* 0x0000003324187210 */ /* 0x000fca0007f3e0ff */
[----:B------:R-:W-:Y:S01]  /*0eb0*/  IMAD.X R25, R37, 0x1, R7, P1 ;  /* 0x0000000125197824 */ /* 0x000fe200008e0607 */
[----:B--2---:R0:W-:Y:S05]  /*0ec0*/  STG.E.128 desc[UR6][R52.64], R20 ;  /* 0x0000001434007986 */ /* 0x0041ea000c101d06 */
[----:B------:R-:W2:Y:S01]  /*0ed0*/  LDG.E.128 R24, desc[UR6][R24.64] ;  /* 0x0000000618187981 */ /* 0x000ea2000c1e1d00 */
[----:B------:R-:W-:Y:S01]  /*0ee0*/  IMAD R9, R14, UR4, R5 ;  /* 0x000000040e097c24 */ /* 0x000fe2000f8e0205 */
[----:B------:R-:W-:-:S04]  /*0ef0*/  IADD3 R50, P0, PT, R51, UR8, RZ ;  /* 0x0000000833327c10 */ /* 0x000fc8000ff1e0ff */
[----:B------:R-:W-:Y:S02]  /*0f00*/  IADD3.X R51, PT, PT, R7, UR9, RZ, P0, !PT ;  /* 0x0000000907337c10 */ /* 0x000fe400087fe4ff */
[--C-:B0-----:R-:W-:Y:S02]  /*0f10*/  SHF.R.S64 R53, RZ, 0x1e, R9.reuse ;  /* 0x0000001eff357819 */ /* 0x101fe40000001009 */
[----:B------:R-:W-:Y:S02]  /*0f20*/  SHF.R.S32.HI R9, RZ, 0x1e, R9 ;  /* 0x0000001eff097819 */ /* 0x000fe40000011409 */
[----:B---3--:R-:W-:-:S05]  /*0f30*/  IADD3 R16, P1, PT, R34, R53, RZ ;  /* 0x0000003522107210 */ /* 0x008fca0007f3e0ff */
        /* <DEDUP_REMOVED lines=22> */
[--C-:B------:R-:W-:Y:S02]  /*10a0*/  SHF.R.S64 R13, RZ, 0x1e, R7.reuse ;  /* 0x0000001eff0d7819 */ /* 0x100fe40000001007 */
[----:B------:R-:W-:-:S02]  /*10b0*/  SHF.R.S32.HI R7, RZ, 0x1e, R7 ;  /* 0x0000001eff077819 */ /* 0x000fc40000011407 */
[----:B0-----:R-:W-:Y:S02]  /*10c0*/  IADD3 R16, P1, PT, R40, R13, RZ ;  /* 0x0000000d28107210 */ /* 0x001fe40007f3e0ff */
[----:B------:R-:W-:-:S03]  /*10d0*/  IADD3 R52, P0, PT, R11, UR8, RZ ;  /* 0x000000080b347c10 */ /* 0x000fc6000ff1e0ff */
[----:B------:R-:W-:Y:S01]  /*10e0*/  IMAD.X R17, R41, 0x1, R7, P1 ;  /* 0x0000000129117824 */ /* 0x000fe200008e0607 */
[----:B------:R-:W-:Y:S01]  /*10f0*/  IADD3.X R53, PT, PT, R9, UR9, RZ, P0, !PT ;  /* 0x0000000909357c10 */ /* 0x000fe200087fe4ff */
[----:B------:R-:W-:-:S04]  /*1100*/  IMAD R9, R32, UR4, R5 ;  /* 0x0000000420097c24 */ /* 0x000fc8000f8e0205 */
[----:B--2---:R0:W-:Y:S04]  /*1110*/  STG.E.128 desc[UR6][R52.64], R24 ;  /* 0x0000001834007986 */ /* 0x0041e8000c101d06 */
[----:B------:R-:W2:Y:S01]  /*1120*/  LDG.E.128 R16, desc[UR6][R16.64] ;  /* 0x0000000610107981 */ /* 0x000ea2000c1e1d00 */
[--C-:B------:R-:W-:Y:S02]  /*1130*/  SHF.R.S64 R11, RZ, 0x1e, R9.reuse ;  /* 0x0000001eff0b7819 */ /* 0x100fe40000001009 */
[----:B------:R-:W-:Y:S02]  /*1140*/  SHF.R.S32.HI R9, RZ, 0x1e, R9 ;  /* 0x0000001eff097819 */ /* 0x000fe40000011409 */
[----:B-1----:R-:W-:Y:S02]  /*1150*/  IADD3 R20, P1, PT, R38, R11, RZ ;  /* 0x0000000b26147210 */ /* 0x002fe40007f3e0ff */
[----:B------:R-:W-:-:S03]  /*1160*/  IADD3 R50, P0, PT, R13, UR8, RZ ;  /* 0x000000080d327c10 */ /* 0x000fc6000ff1e0ff */
[----:B------:R-:W-:Y:S01]  /*1170*/  IMAD.X R21, R39, 0x1, R9, P1 ;  /* 0x0000000127157824 */ /* 0x000fe200008e0609 */
[----:B------:R-:W-:-:S05]  /*1180*/  IADD3.X R51, PT, PT, R7, UR9, RZ, P0, !PT ;  /* 0x0000000907337c10 */ /* 0x000fca00087fe4ff */
[----:B--2---:R2:W-:Y:S04]  /*1190*/  STG.E.128 desc[UR6][R50.64], R16 ;  /* 0x0000001032007986 */ /* 0x0045e8000c101d06 */
[----:B------:R-:W3:Y:S01]  /*11a0*/  LDG.E.128 R20, desc[UR6][R20.64] ;  /* 0x0000000614147981 */ /* 0x000ee2000c1e1d00 */
[----:B0-----:R-:W-:-:S04]  /*11b0*/  IADD3 R24, P0, PT, R11, UR8, RZ ;  /* 0x000000080b187c10 */ /* 0x001fc8000ff1e0ff */
[----:B------:R-:W-:Y:S02]  /*11c0*/  IADD3.X R25, PT, PT, R9, UR9, RZ, P0, !PT ;  /* 0x0000000909197c10 */ /* 0x000fe400087fe4ff */
[----:B------:R-:W-:-:S05]  /*11d0*/  LEA R5, P0, R4, R5, 0x2 ;  /* 0x0000000504057211 */ /* 0x000fca00078010ff */
[----:B------:R-:W-:Y:S01]  /*11e0*/  IMAD.X R3, RZ, RZ, R3, P0 ;  /* 0x000000ffff037224 */ /* 0x000fe200000e0603 */
[----:B------:R-:W-:-:S04]  /*11f0*/  ISETP.GE.U32.AND P0, PT, R5, R2, PT ;  /* 0x000000020500720c */ /* 0x000fc80003f06070 */
[----:B------:R-:W-:Y:S01]  /*1200*/  ISETP.GE.U32.AND.EX P0, PT, R3, R0, PT, P0 ;  /* 0x000000000300720c */ /* 0x000fe20003f06100 */
[----:B---3--:R2:W-:-:S12]  /*1210*/  STG.E.128 desc[UR6][R24.64], R20 ;  /* 0x0000001418007986 */ /* 0x0085d8000c101d06 */
[----:B------:R-:W-:Y:S05]  /*1220*/  @!P0 BRA `(.L_x_8) ;  /* 0xfffffff800cc8947 */ /* 0x000fea000383ffff */
[----:B------:R-:W-:Y:S05]  /*1230*/  EXIT ;  /* 0x000000000000794d */ /* 0x000fea0003800000 */
.L_x_9:
[----:B------:R-:W-:-:S00]  /*1240*/  BRA `(.L_x_9) ;  /* 0xfffffffc00fc7947 */ /* 0x000fc0000383ffff */
[----:B------:R-:W-:-:S00]  /*1250*/  NOP ;  /* 0x0000000000007918 */ /* 0x000fc00000000000 */
        /* <DEDUP_REMOVED lines=10> */
.L_x_32:


//--------------------- .text._ZN17fastertransformer22oneShotAllReduceKernelIjEEvNS_15AllReduceParamsIT_EE --------------------------
	.section	.text._ZN17fastertransformer22oneShotAllReduceKernelIjEEvNS_15AllReduceParamsIT_EE,"ax",@progbits
	.align	128
.text._ZN17fastertransformer22oneShotAllReduceKernelIjEEvNS_15AllReduceParamsIT_EE:
        .type           _ZN17fastertransformer22oneShotAllReduceKernelIjEEvNS_15AllReduceParamsIT_EE,@function
        .size           _ZN17fastertransformer22oneShotAllReduceKernelIjEEvNS_15AllReduceParamsIT_EE,(.L_x_33 - _ZN17fastertransformer22oneShotAllReduceKernelIjEEvNS_15AllReduceParamsIT_EE)
        .other          _ZN17fastertransformer22oneShotAllReduceKernelIjEEvNS_15AllReduceParamsIT_EE,@"STO_CUDA_ENTRY STV_DEFAULT"
_ZN17fastertransformer22oneShotAllReduceKernelIjEEvNS_15AllReduceParamsIT_EE:
[----:B------:R-:W-:Y:S01]  /*0000*/  LDC R1, c[0x0][0x37c] ;  /* 0x0000df00ff017b82 */ /* 0x000fe20000000800 */
[----:B------:R-:W0:Y:S07]  /*0010*/  S2R R9, SR_TID.X ;  /* 0x0000000000097919 */ /* 0x000e2e0000002100 */
[----:B------:R-:W1:Y:S01]  /*0020*/  S2UR UR7, SR_CTAID.X ;  /* 0x00000000000779c3 */ /* 0x000e620000002500 */
[----:B------:R-:W2:Y:S01]  /*0030*/  LDCU.64 UR8, c[0x0][0x390] ;  /* 0x00007200ff0877ac */ /* 0x000ea20008000a00 */
[----:B------:R-:W-:Y:S01]  /*0040*/  HFMA2 R3, -RZ, RZ, 0, 0 ;  /* 0x00000000ff037431 */ /* 0x000fe200000001ff */
[----:B------:R-:W3:Y:S01]  /*0050*/  LDCU.64 UR20, c[0x0][0x388] ;  /* 0x00007100ff1477ac */ /* 0x000ee20008000a00 */
[----:B------:R-:W4:Y:S01]  /*0060*/  LDCU UR10, c[0x0][0x3a8] ;  /* 0x00007500ff0a77ac */ /* 0x000f220008000800 */
[----:B------:R-:W0:Y:S01]  /*0070*/  LDCU.64 UR22, c[0x0][0x358] ;  /* 0x00006b00ff1677ac */ /* 0x000e220008000a00 */
[----:B--2---:R-:W-:Y:S01]  /*0080*/  MOV R5, UR8 ;  /* 0x0000000800057c02 */ /* 0x004fe20008000f00 */
[----:B-1----:R-:W-:-:S02]  /*0090*/  UIADD3 UR6, UPT, UPT, UR7, 0x1, URZ ;  /* 0x0000000107067890 */ /* 0x002fc4000fffe0ff */
[----:B----4-:R-:W-:Y:S02]  /*00a0*/  USHF.L.U32 UR18, UR10, 0x3, URZ ;  /* 0x000000030a127899 */ /* 0x010fe400080006ff */
[----:B------:R-:W-:Y:S01]  /*00b0*/  UIMAD.WIDE.U32 UR4, UR6, UR8, URZ ;  /* 0x00000008060472a5 */ /* 0x000fe2000f8e00ff */
[C---:B0-----:R-:W-:Y:S01]  /*00c0*/  ISETP.GT.U32.AND P0, PT, R9.reuse, 0x7, PT ;  /* 0x000000070900780c */ /* 0x041fe20003f04070 */
[----:B------:R-:W0:Y:S01]  /*00d0*/  LDCU UR8, c[0x0][0x3b8] ;  /* 0x00007700ff0877ac */ /* 0x000e220008000800 */
[----:B------:R-:W-:Y:S01]  /*00e0*/  SHF.L.U32 R2, R9, 0x2, RZ ;  /* 0x0000000209027819 */ /* 0x000fe200000006ff */
[----:B---3--:R-:W-:Y:S02]  /*00f0*/  UISETP.LT.U32.AND UP0, UPT, UR4, UR20, UPT ;  /* 0x000000140400728c */ /* 0x008fe4000bf01070 */
[----:B------:R-:W-:Y:S02]  /*0100*/  UIMAD UR6, UR6, UR9, UR5 ;  /* 0x00000009060672a4 */ /* 0x000fe4000f8e0205 */
[----:B------:R-:W-:-:S02]  /*0110*/  IMAD.WIDE.U32 R2, R5, UR7, R2 ;  /* 0x0000000705027c25 */ /* 0x000fc4000f8e0002 */
[----:B------:R-:W-:Y:S02]  /*0120*/  UISETP.LT.U32.AND.EX UP0, UPT, UR6, UR21, UPT, UP0 ;  /* 0x000000150600728c */ /* 0x000fe4000bf01100 */
[----:B------:R-:W-:Y:S02]  /*0130*/  IMAD.U32 R5, RZ, RZ, UR9 ;  /* 0x00000009ff057e24 */ /* 0x000fe4000f8e00ff */
[----:B------:R-:W-:Y:S02]  /*0140*/  USEL UR20, UR4, UR20, UP0 ;  /* 0x0000001404147287 */ /* 0x000fe40008000000 */
[----:B------:R-:W-:Y:S01]  /*0150*/  IMAD R0, R5, UR7, R3 ;  /* 0x0000000705007c24 */ /* 0x000fe2000f8e0203 */
[----:B------:R-:W-:Y:S01]  /*0160*/  USEL UR21, UR6, UR21, UP0 ;  /* 0x0000001506157287 */ /* 0x000fe20008000000 */
[----:B------:R-:W-:Y:S01]  /*0170*/  MOV R3, R2 ;  /* 0x0000000200037202 */ /* 0x000fe20000000f00 */
[----:B------:R-:W-:Y:S10]  /*0180*/  @P0 BRA `(.L_x_10) ;  /* 0x00000000004c0947 */ /* 0x000ff40003800000 */
[----:B------:R-:W1:Y:S01]  /*0190*/  LDCU.64 UR4, c[0x0][UR18+0x3c0] ;  /* 0x00007800120477ac */ /* 0x000e620008000a00 */
[----:B------:R-:W-:Y:S01]  /*01a0*/  UISETP.NE.AND UP0, UPT, UR7, URZ, UPT ;  /* 0x000000ff0700728c */ /* 0x000fe2000bf05270 */
[----:B-1----:R-:W-:Y:S01]  /*01b0*/  MOV R6, UR4 ;  /* 0x0000000400067c02 */ /* 0x002fe20008000f00 */
[----:B------:R-:W-:-:S07]  /*01c0*/  IMAD.U32 R7, RZ, RZ, UR5 ;  /* 0x00000005ff077e24 */ /* 0x000fce000f8e00ff */
[----:B------:R-:W-:Y:S05]  /*01d0*/  BRA.U UP0, `(.L_x_11) ;  /* 0x0000000100247547 */ /* 0x000fea000b800000 */
[----:B------:R-:W-:Y:S01]  /*01e0*/  UMOV UR4, 0x40 ;  /* 0x0000004000047882 */ /* 0x000fe20000000000 */
[----:B------:R-:W1:Y:S01]  /*01f0*/  LDC R11, c[0x0][0x3ac] ;  /* 0x0000eb00ff0b7b82 */ /* 0x000e620000000800 */
[----:B------:R-:W-:Y:S02]  /*0200*/  LEA R2, R9, UR4, 0x3 ;  /* 0x0000000409027c11 */ /* 0x000fe4000f8e18ff */
[----:B------:R-:W-:-:S05]  /*0210*/  MOV R15, UR10 ;  /* 0x0000000a000f7c02 */ /* 0x000fca0008000f00 */
[----:B------:R-:W2:Y:S08]  /*0220*/  LDC.64 R4, c[0x0][R2+0x380] ;  /* 0x0000e00002047b82 */ /* 0x000eb00000000a00 */
[----:B------:R-:W3:Y:S01]  /*0230*/  LDC R13, c[0x0][0x3b8] ;  /* 0x0000ee00ff0d7b82 */ /* 0x000ee20000000800 */
[----:B--2---:R-:W-:-:S04]  /*0240*/  LEA R4, P0, R15, R4, 0x2 ;  /* 0x000000040f047211 */ /* 0x004fc800078010ff */
[----:B-1----:R-:W-:-:S05]  /*0250*/  LEA.HI.X R5, R15, R5, R11, 0x2, P0 ;  /* 0x000000050f057211 */ /* 0x002fca00000f140b */
[----:B---3--:R1:W-:Y:S04]  /*0260*/  STG.E desc[UR22][R4.64], R13 ;  /* 0x0000000d04007986 */ /* 0x0083e8000c101916 */
.L_x_11:
[----:B-1----:R-:W-:-:S07]  /*0270*/  IMAD.WIDE.U32 R4, R9, 0x4, R6 ;  /* 0x0000000409047825 */ /* 0x002fce00078e0006 */
.L_x_12:
[----:B------:R-:W0:Y:S01]  /*0280*/  LDG.E.STRONG.SYS R2, desc[UR22][R4.64] ;  /* 0x0000001604027981 */ /* 0x000e22000c1f5900 */
[----:B------:R-:W-:Y:S05]  /*0290*/  YIELD ;  /* 0x0000000000007946 */ /* 0x000fea0003800000 */
[----:B0-----:R-:W-:-:S13]  /*02a0*/  ISETP.GE.U32.AND P0, PT, R2, UR8, PT ;  /* 0x0000000802007c0c */ /* 0x001fda000bf06070 */
[----:B------:R-:W-:Y:S05]  /*02b0*/  @!P0 BRA `(.L_x_12) ;  /* 0xfffffffc00f08947 */ /* 0x000fea000383ffff */
.L_x_10:
[----:B------:R-:W-:Y:S05]  /*02c0*/  WARPSYNC.ALL ;  /* 0x0000000000007948 */ /* 0x000fea0003800000 */
[----:B------:R-:W-:Y:S01]  /*02d0*/  BAR.SYNC.DEFER_BLOCKING 0x0 ;  /* 0x0000000000007b1d */ /* 0x000fe20000010000 */
[----:B------:R-:W-:-:S04]  /*02e0*/  ISETP.GE.U32.AND P0, PT, R3, UR20, PT ;  /* 0x0000001403007c0c */ /* 0x000fc8000bf06070 */
[----:B------:R-:W-:-:S13]  /*02f0*/  ISETP.GE.U32.AND.EX P0, PT, R0, UR21, PT, P0 ;  /* 0x0000001500007c0c */ /* 0x000fda000bf06100 */
[----:B0-----:R-:W-:Y:S05]  /*0300*/  @P0 EXIT ;  /* 0x000000000000094d */ /* 0x001fea0003800000 */
[----:B------:R-:W-:Y:S01]  /*0310*/  UIADD3 UR4, UPT, UPT, UR18, 0x8, URZ ;  /* 0x0000000812047890 */ /* 0x000fe2000fffe0ff */
[----:B------:R-:W-:Y:S01]  /*0320*/  BSSY.RECONVERGENT B0, `(.L_x_13) ;  /* 0x000005d000007945 */ /* 0x000fe20003800200 */
[----:B------:R-:W-:Y:S02]  /*0330*/  UIADD3 UR6, UPT, UPT, UR18, 0x18, URZ ;  /* 0x0000001812067890 */ /* 0x000fe4000fffe0ff */
[----:B------:R-:W-:Y:S02]  /*0340*/  ULOP3.LUT UR14, UR18, 0x38, URZ, 0xc0, !UPT ;  /* 0x00000038120e7892 */ /* 0x000fe4000f8ec0ff */
[----:B------:R-:W-:Y:S02]  /*0350*/  UIADD3 UR10, UPT, UPT, UR18, 0x28, URZ ;  /* 0x00000028120a7890 */ /* 0x000fe4000fffe0ff */
[----:B------:R-:W-:Y:S02]  /*0360*/  UIADD3 UR12, UPT, UPT, UR18, -0x8, URZ ;  /* 0xfffffff8120c7890 */ /* 0x000fe4000fffe0ff */
[----:B------:R-:W-:-:S02]  /*0370*/  UIADD3 UR16, UPT, UPT, UR18, 0x10, URZ ;  /* 0x0000001012107890 */ /* 0x000fc4000fffe0ff */
[----:B------:R-:W-:Y:S02]  /*0380*/  UIADD3 UR18, UPT, UPT, UR18, 0x30, URZ ;  /* 0x0000003012127890 */ /* 0x000fe4000fffe0ff */
[----:B------:R-:W-:Y:S02]  /*0390*/  ULOP3.LUT UR4, UR4, 0x38, URZ, 0xc0, !UPT ;  /* 0x0000003804047892 */ /* 0x000fe4000f8ec0ff */
[----:B------:R-:W-:Y:S02]  /*03a0*/  ULOP3.LUT UR6, UR6, 0x38, URZ, 0xc0, !UPT ;  /* 0x0000003806067892 */ /* 0x000fe4000f8ec0ff */
[----:B------:R-:W-:Y:S02]  /*03b0*/  ULOP3.LUT UR8, UR14, 0x20, URZ, 0x3c, !UPT ;  /* 0x000000200e087892 */ /* 0x000fe4000f8e3cff */
[----:B------:R-:W-:Y:S02]  /*03c0*/  ULOP3.LUT UR10, UR10, 0x38, URZ, 0xc0, !UPT ;  /* 0x000000380a0a7892 */ /* 0x000fe4000f8ec0ff */
[----:B------:R-:W-:-:S02]  /*03d0*/  ULOP3.LUT UR12, UR12, 0x38, URZ, 0xc0, !UPT ;  /* 0x000000380c0c7892 */ /* 0x000fc4000f8ec0ff */
[----:B------:R-:W-:Y:S02]  /*03e0*/  ULOP3.LUT UR16, UR16, 0x38, URZ, 0xc0, !UPT ;  /* 0x0000003810107892 */ /* 0x000fe4000f8ec0ff */
[----:B------:R-:W-:Y:S01]  /*03f0*/  ULOP3.LUT UR18, UR18, 0x38, URZ, 0xc0, !UPT ;  /* 0x0000003812127892 */ /* 0x000fe2000f8ec0ff */
[----:B------:R-:W0:Y:S01]  /*0400*/  LDCU UR24, c[0x0][0x360] ;  /* 0x00006c00ff1877ac */ /* 0x000e220008000800 */
[----:B------:R-:W1:Y:S01]  /*0410*/  LDCU.64 UR26, c[0x0][0x440] ;  /* 0x00008800ff1a77ac */ /* 0x000e620008000a00 */
[----:B------:R-:W2:Y:S01]  /*0420*/  LDCU.64 UR14, c[0x0][UR14+0x400] ;  /* 0x000080000e0e77ac */ /* 0x000ea20008000a00 */
[----:B------:R-:W3:Y:S01]  /*0430*/  LDCU.64 UR4, c[0x0][UR4+0x400] ;  /* 0x00008000040477ac */ /* 0x000ee20008000a00 */
[----:B------:R-:W4:Y:S01]  /*0440*/  LDCU.64 UR6, c[0x0][UR6+0x400] ;  /* 0x00008000060677ac */ /* 0x000f220008000a00 */
[----:B------:R-:W0:Y:S01]  /*0450*/  LDCU.64 UR8, c[0x0][UR8+0x400] ;  /* 0x00008000080877ac */ /* 0x000e220008000a00 */
[----:B------:R-:W0:Y:S01]  /*0460*/  LDCU.64 UR10, c[0x0][UR10+0x400] ;  /* 0x000080000a0a77ac */ /* 0x000e220008000a00 */
[----:B------:R-:W0:Y:S02]  /*0470*/  LDCU.64 UR12, c[0x0][UR12+0x400] ;  /* 0x000080000c0c77ac */ /* 0x000e240008000a00 */
[----:B------:R-:W0:Y:S02]  /*0480*/  LDCU.64 UR16, c[0x0][UR16+0x400] ;  /* 0x00008000101077ac */ /* 0x000e240008000a00 */
[----:B------:R-:W0:Y:S02]  /*0490*/  LDCU.64 UR18, c[0x0][UR18+0x400] ;  /* 0x00008000121277ac */ /* 0x000e240008000a00 */
.L_x_14:
[C---:B------:R-:W-:Y:S02]  /*04a0*/  SHF.L.U32 R5, R3.reuse, 0x2, RZ ;  /* 0x0000000203057819 */ /* 0x040fe400000006ff */
[----:B------:R-:W-:Y:S02]  /*04b0*/  SHF.L.U64.HI R4, R3, 0x2, R0 ;  /* 0x0000000203047819 */ /* 0x000fe40000010200 */
[C---:B--2---:R-:W-:Y:S02]  /*04c0*/  IADD3 R12, P0, PT, R5.reuse, UR14, RZ ;  /* 0x0000000e050c7c10 */ /* 0x044fe4000ff1e0ff */
[----:B---3--:R-:W-:Y:S02]  /*04d0*/  IADD3 R8, P1, PT, R5, UR4, RZ ;  /* 0x0000000405087c10 */ /* 0x008fe4000ff3e0ff */
[C---:B------:R-:W-:Y:S02]  /*04e0*/  IADD3.X R13, PT, PT, R4.reuse, UR15, RZ, P0, !PT ;  /* 0x0000000f040d7c10 */ /* 0x040fe400087fe4ff */
[----:B------:R-:W-:-:S02]  /*04f0*/  IADD3.X R9, PT, PT, R4, UR5, RZ, P1, !PT ;  /* 0x0000000504097c10 */ /* 0x000fc40008ffe4ff */
[C---:B0-----:R-:W-:Y:S02]  /*0500*/  IADD3 R20, P0, PT, R5.reuse, UR16, RZ ;  /* 0x0000001005147c10 */ /* 0x041fe4000ff1e0ff */
[----:B------:R-:W2:Y:S02]  /*0510*/  LDG.E.128 R12, desc[UR22][R12.64] ;  /* 0x000000160c0c7981 */ /* 0x000ea4000c1e1d00 */
[----:B------:R-:W-:Y:S02]  /*0520*/  IADD3.X R21, PT, PT, R4, UR17, RZ, P0, !PT ;  /* 0x0000001104157c10 */ /* 0x000fe400087fe4ff */
[----:B------:R-:W3:Y:S04]  /*0530*/  LDG.E.128 R8, desc[UR22][R8.64] ;  /* 0x0000001608087981 */ /* 0x000ee8000c1e1d00 */
[----:B------:R-:W5:Y:S01]  /*0540*/  LDG.E.128 R20, desc[UR22][R20.64] ;  /* 0x0000001614147981 */ /* 0x000f62000c1e1d00 */
[----:B----4-:R-:W-:-:S04]  /*0550*/  IADD3 R16, P0, PT, R5, UR6, RZ ;  /* 0x0000000605107c10 */ /* 0x010fc8000ff1e0ff */
[----:B------:R-:W-:-:S06]  /*0560*/  IADD3.X R17, PT, PT, R4, UR7, RZ, P0, !PT ;  /* 0x0000000704117c10 */ /* 0x000fcc00087fe4ff */
[----:B------:R-:W4:Y:S01]  /*0570*/  LDG.E.128 R16, desc[UR22][R16.64] ;  /* 0x0000001610107981 */ /* 0x000f22000c1e1d00 */
[----:B--2---:R-:W-:Y:S01]  /*0580*/  FADD R7, RZ, R12 ;  /* 0x0000000cff077221 */ /* 0x004fe20000000000 */
[C---:B------:R-:W-:Y:S01]  /*0590*/  IADD3 R12, P1, PT, R5.reuse, UR8, RZ ;  /* 0x00000008050c7c10 */ /* 0x040fe2000ff3e0ff */
[----:B------:R-:W-:Y:S01]  /*05a0*/  FADD R2, RZ, R13 ;  /* 0x0000000dff027221 */ /* 0x000fe20000000000 */
[----:B------:R-:W-:Y:S01]  /*05b0*/  FADD R27, RZ, R14 ;  /* 0x0000000eff1b7221 */ /* 0x000fe20000000000 */
[----:B---3--:R-:W-:Y:S01]  /*05c0*/  FADD R7, R8, R7 ;  /* 0x0000000708077221 */ /* 0x008fe20000000000 */
[----:B------:R-:W-:Y:S01]  /*05d0*/  IADD3 R8, P0, PT, R5, UR10, RZ ;  /* 0x0000000a05087c10 */ /* 0x000fe2000ff1e0ff */
[----:B------:R-:W-:Y:S01]  /*05e0*/  FADD R2, R9, R2 ;  /* 0x0000000209027221 */ /* 0x000fe20000000000 */
[----:B------:R-:W-:Y:S01]  /*05f0*/  IADD3.X R13, PT, PT, R4, UR9, RZ, P1, !PT ;  /* 0x00000009040d7c10 */ /* 0x000fe20008ffe4ff */
[----:B------:R-:W-:Y:S01]  /*0600*/  FADD R24, RZ, R15 ;  /* 0x0000000fff187221 */ /* 0x000fe20000000000 */
[----:B------:R-:W-:Y:S01]  /*0610*/  IADD3 R6, P1, PT, R5, UR18, RZ ;  /* 0x0000001205067c10 */ /* 0x000fe2000ff3e0ff */
[----:B-----5:R-:W-:Y:S01]  /*0620*/  FADD R25, R20, R7 ;  /* 0x0000000714197221 */ /* 0x020fe20000000000 */
[----:B------:R-:W-:Y:S01]  /*0630*/  IADD3.X R9, PT, PT, R4, UR11, RZ, P0, !PT ;  /* 0x0000000b04097c10 */ /* 0x000fe200087fe4ff */
[----:B------:R-:W-:Y:S01]  /*0640*/  FADD R27, R10, R27 ;  /* 0x0000001b0a1b7221 */ /* 0x000fe20000000000 */
[----:B------:R-:W2:Y:S01]  /*0650*/  LDG.E.128 R12, desc[UR22][R12.64] ;  /* 0x000000160c0c7981 */ /* 0x000ea2000c1e1d00 */
[----:B------:R-:W-:Y:S01]  /*0660*/  IADD3.X R7, PT, PT, R4, UR19, RZ, P1, !PT ;  /* 0x0000001304077c10 */ /* 0x000fe20008ffe4ff */
[----:B------:R-:W-:Y:S01]  /*0670*/  FADD R24, R11, R24 ;  /* 0x000000180b187221 */ /* 0x000fe20000000000 */
[----:B------:R-:W-:Y:S01]  /*0680*/  IADD3 R20, P0, PT, R5, UR12, RZ ;  /* 0x0000000c05147c10 */ /* 0x000fe2000ff1e0ff */
[----:B------:R-:W3:Y:S01]  /*0690*/  LDG.E.128 R8, desc[UR22][R8.64] ;  /* 0x0000001608087981 */ /* 0x000ee2000c1e1d00 */
[----:B------:R-:W-:-:S02]  /*06a0*/  FADD R2, R21, R2 ;  /* 0x0000000215027221 */ /* 0x000fc40000000000 */
[----:B------:R-:W-:Y:S02]  /*06b0*/  IADD3.X R21, PT, PT, R4, UR13, RZ, P0, !PT ;  /* 0x0000000d04157c10 */ /* 0x000fe400087fe4ff */
[----:B------:R-:W5:Y:S01]  /*06c0*/  LDG.E.128 R4, desc[UR22][R6.64] ;  /* 0x0000001606047981 */ /* 0x000f62000c1e1d00 */
[----:B------:R-:W-:Y:S01]  /*06d0*/  FADD R27, R22, R27 ;  /* 0x0000001b161b7221 */ /* 0x000fe20000000000 */
[----:B------:R-:W-:Y:S02]  /*06e0*/  FADD R24, R23, R24 ;  /* 0x0000001817187221 */ /* 0x000fe40000000000 */
[----:B------:R-:W5:Y:S01]  /*06f0*/  LDG.E.128 R20, desc[UR22][R20.64] ;  /* 0x0000001614147981 */ /* 0x000f62000c1e1d00 */
[----:B----4-:R-:W-:Y:S01]  /*0700*/  FADD R25, R16, R25 ;  /* 0x0000001910197221 */ /* 0x010fe20000000000 */
[----:B------:R-:W-:Y:S01]  /*0710*/  FADD R2, R17, R2 ;  /* 0x0000000211027221 */ /* 0x000fe20000000000 */
[----:B------:R-:W-:Y:S01]  /*0720*/  FADD R27, R18, R27 ;  /* 0x0000001b121b7221 */ /* 0x000fe20000000000 */
[----:B------:R-:W-:Y:S01]  /*0730*/  FADD R24, R19, R24 ;  /* 0x0000001813187221 */ /* 0x000fe20000000000 */
[----:B--2---:R-:W-:Y:S01]  /*0740*/  FADD R25, R12, R25 ;  /* 0x000000190c197221 */ /* 0x004fe20000000000 */
[----:B------:R-:W-:Y:S01]  /*0750*/  FADD R2, R13, R2 ;  /* 0x000000020d027221 */ /* 0x000fe20000000000 */
[----:B------:R-:W-:-:S02]  /*0760*/  FADD R27, R14, R27 ;  /* 0x0000001b0e1b7221 */ /* 0x000fc40000000000 */
[----:B---3--:R-:W-:Y:S01]  /*0770*/  FADD R25, R8, R25 ;  /* 0x0000001908197221 */ /* 0x008fe20000000000 */
[----:B------:R-:W-:Y:S01]  /*0780*/  FADD R24, R15, R24 ;  /* 0x000000180f187221 */ /* 0x000fe20000000000 */
[----:B------:R-:W-:Y:S01]  /*0790*/  FADD R2, R9, R2 ;  /* 0x0000000209027221 */ /* 0x000fe20000000000 */
[----:B------:R-:W-:Y:S01]  /*07a0*/  FADD R27, R10, R27 ;  /* 0x0000001b0a1b7221 */ /* 0x000fe20000000000 */
[----:B-----5:R-:W-:Y:S01]  /*07b0*/  FADD R25, R4, R25 ;  /* 0x0000001904197221 */ /* 0x020fe20000000000 */
[----:B------:R-:W-:Y:S02]  /*07c0*/  IMAD.SHL.U32 R4, R3, 0x4, RZ ;  /* 0x0000000403047824 */ /* 0x000fe400078e00ff */
[----:B------:R-:W-:Y:S01]  /*07d0*/  FADD R24, R11, R24 ;  /* 0x000000180b187221 */ /* 0x000fe20000000000 */
[----:B------:R-:W-:Y:S01]  /*07e0*/  FADD R2, R5, R2 ;  /* 0x0000000205027221 */ /* 0x000fe20000000000 */
[----:B------:R-:W-:Y:S01]  /*07f0*/  FADD R27, R6, R27 ;  /* 0x0000001b061b7221 */ /* 0x000fe20000000000 */
[----:B------:R-:W-:Y:S01]  /*0800*/  SHF.L.U64.HI R5, R3, 0x2, R0 ;  /* 0x0000000203057819 */ /* 0x000fe20000010200 */
[----:B------:R-:W-:Y:S01]  /*0810*/  FADD R24, R7, R24 ;  /* 0x0000001807187221 */ /* 0x000fe20000000000 */
[----:B-1----:R-:W-:Y:S01]  /*0820*/  IADD3 R4, P0, PT, R4, UR26, RZ ;  /* 0x0000001a04047c10 */ /* 0x002fe2000ff1e0ff */
[----:B------:R-:W-:Y:S01]  /*0830*/  FADD R21, R21, R2 ;  /* 0x0000000215157221 */ /* 0x000fe20000000000 */
[----:B------:R-:W-:Y:S01]  /*0840*/  MOV R2, UR24 ;  /* 0x0000001800027c02 */ /* 0x000fe20008000f00 */
[----:B------:R-:W-:Y:S01]  /*0850*/  FADD R20, R20, R25 ;  /* 0x0000001914147221 */ /* 0x000fe20000000000 */
[----:B------:R-:W-:Y:S01]  /*0860*/  FADD R22, R22, R27 ;  /* 0x0000001b16167221 */ /* 0x000fe20000000000 */
[----:B------:R-:W-:Y:S01]  /*0870*/  IADD3.X R5, PT, PT, R5, UR27, RZ, P0, !PT ;  /* 0x0000001b05057c10 */ /* 0x000fe200087fe4ff */
[----:B------:R-:W-:Y:S01]  /*0880*/  FADD R23, R23, R24 ;  /* 0x0000001817177221 */ /* 0x000fe20000000000 */
[----:B------:R-:W-:-:S04]  /*0890*/  LEA R3, P0, R2, R3, 0x2 ;  /* 0x0000000302037211 */ /* 0x000fc800078010ff */
[----:B------:R0:W-:Y:S01]  /*08a0*/  STG.E.128 desc[UR22][R4.64], R20 ;  /* 0x0000001404007986 */ /* 0x0001e2000c101d16 */
[----:B------:R-:W-:Y:S02]  /*08b0*/  IADD3.X R0, PT, PT, RZ, R0, RZ, P0, !PT ;  /* 0x00000000ff007210 */ /* 0x000fe400007fe4ff */
[----:B------:R-:W-:-:S04]  /*08c0*/  ISETP.GE.U32.AND P0, PT, R3, UR20, PT ;  /* 0x0000001403007c0c */ /* 0x000fc8000bf06070 */
[----:B------:R-:W-:-:S13]  /*08d0*/  ISETP.GE.U32.AND.EX P0, PT, R0, UR21, PT, P0 ;  /* 0x0000001500007c0c */ /* 0x000fda000bf06100 */
[----:B0-----:R-:W-:Y:S05]  /*08e0*/  @!P0 BRA `(.L_x_14) ;  /* 0xfffffff800ec8947 */ /* 0x001fea000383ffff */
[----:B------:R-:W-:Y:S05]  /*08f0*/  BSYNC.RECONVERGENT B0 ;  /* 0x0000000000007941 */ /* 0x000fea0003800200 */
.L_x_13:
[----:B------:R-:W-:Y:S05]  /*0900*/  EXIT ;  /* 0x000000000000794d */ /* 0x000fea0003800000 */
.L_x_15:
        /* <DEDUP_REMOVED lines=15> */
.L_x_33:


//--------------------- .text._ZN17fastertransformer22twoShotAllReduceKernelItEEvNS_15AllReduceParamsIT_EE --------------------------
	.section	.text._ZN17fastertransformer22twoShotAllReduceKernelItEEvNS_15AllReduceParamsIT_EE,"ax",@progbits
	.align	128
.text._ZN17fastertransformer22twoShotAllReduceKernelItEEvNS_15AllReduceParamsIT_EE:
        .type           _ZN17fastertransformer22twoShotAllReduceKernelItEEvNS_15AllReduceParamsIT_EE,@function
        .size           _ZN17fastertransformer22twoShotAllReduceKernelItEEvNS_15AllReduceParamsIT_EE,(.L_x_34 - _ZN17fastertransformer22twoShotAllReduceKernelItEEvNS_15AllReduceParamsIT_EE)
        .other          _ZN17fastertransformer22twoShotAllReduceKernelItEEvNS_15AllReduceParamsIT_EE,@"STO_CUDA_ENTRY STV_DEFAULT"
_ZN17fastertransformer22twoShotAllReduceKernelItEEvNS_15AllReduceParamsIT_EE:
        /* <DEDUP_REMOVED lines=35> */
.L_x_17:
[----:B-1----:R-:W-:-:S07]  /*0230*/  IMAD.WIDE.U32 R6, R11, 0x4, R6 ;  /* 0x000000040b067825 */ /* 0x002fce00078e0006 */
.L_x_18:
[----:B------:R-:W2:Y:S01]  /*0240*/  LDG.E.STRONG.SYS R4, desc[UR6][R6.64] ;  /* 0x0000000606047981 */ /* 0x000ea2000c1f5900 */
[----:B------:R-:W-:Y:S05]  /*0250*/  YIELD ;  /* 0x0000000000007946 */ /* 0x000fea0003800000 */
[----:B--2---:R-:W-:-:S13]  /*0260*/  ISETP.GE.U32.AND P0, PT, R4, UR10, PT ;  /* 0x0000000a04007c0c */ /* 0x004fda000bf06070 */
[----:B------:R-:W-:Y:S05]  /*0270*/  @!P0 BRA `(.L_x_18) ;  /* 0xfffffffc00f08947 */ /* 0x000fea000383ffff */
.L_x_16:
        /* <DEDUP_REMOVED lines=36> */
.L_x_21:
[C---:B------:R-:W-:Y:S01]  /*04c0*/  IMAD.SHL.U32 R45, R25.reuse, 0x2, RZ ;  /* 0x00000002192d7824 */ /* 0x040fe200078e00ff */
[----:B------:R-:W-:-:S04]  /*04d0*/  SHF.L.U64.HI R43, R25, 0x1, R7 ;  /* 0x00000001192b7819 */ /* 0x000fc80000010207 */
[-C--:B-1--4-:R-:W-:Y:S02]  /*04e0*/  IADD3 R40, P0, PT, R46, R45.reuse, RZ ;  /* 0x0000002d2e287210 */ /* 0x092fe40007f1e0ff */
[----:B0-----:R-:W-:-:S03]  /*04f0*/  IADD3 R14, P2, PT, R38, R45, RZ ;  /* 0x0000002d260e7210 */ /* 0x001fc60007f5e0ff */
[--C-:B------:R-:W-:Y:S01]  /*0500*/  IMAD.X R41, R47, 0x1, R43.reuse, P0 ;  /* 0x000000012f297824 */ /* 0x100fe200000e062b */
[-C--:B--2---:R-:W-:Y:S01]  /*0510*/  IADD3 R16, P0, PT, R36, R45.reuse, RZ ;  /* 0x0000002d24107210 */ /* 0x084fe20007f1e0ff */
[--C-:B------:R-:W-:Y:S01]  /*0520*/  IMAD.X R15, R39, 0x1, R43.reuse, P2 ;  /* 0x00000001270f7824 */ /* 0x100fe200010e062b */
[----:B---3--:R-:W-:Y:S02]  /*0530*/  IADD3 R20, P2, PT, R34, R45, RZ ;  /* 0x0000002d22147210 */ /* 0x008fe40007f5e0ff */
[----:B------:R-:W2:Y:S01]  /*0540*/  LDG.E.128 R8, desc[UR6][R40.64] ;  /* 0x0000000628087981 */ /* 0x000ea2000c1e1d00 */
[----:B------:R-:W-:-:S03]  /*0550*/  IMAD.X R17, R37, 0x1, R43, P0 ;  /* 0x0000000125117824 */ /* 0x000fc600000e062b */
[----:B------:R-:W3:Y:S01]  /*0560*/  LDG.E.128 R12, desc[UR6][R14.64] ;  /* 0x000000060e0c7981 */ /* 0x000ee2000c1e1d00 */
[----:B------:R-:W-:-:S03]  /*0570*/  IMAD.X R21, R35, 0x1, R43, P2 ;  /* 0x0000000123157824 */ /* 0x000fc600010e062b */
[----:B------:R-:W4:Y:S04]  /*0580*/  LDG.E.128 R16, desc[UR6][R16.64] ;  /* 0x0000000610107981 */ /* 0x000f28000c1e1d00 */
[----:B------:R-:W5:Y:S01]  /*0590*/  LDG.E.128 R20, desc[UR6][R20.64] ;  /* 0x0000000614147981 */ /* 0x000f62000c1e1d00 */
[----:B--2---:R-:W-:Y:S02]  /*05a0*/  HFMA2 R6, R8, 1, 1, RZ ;  /* 0x3c003c0008067831 */ /* 0x004fe400000000ff */
[----:B------:R-:W-:Y:S02]  /*05b0*/  HADD2 R11, R11, RZ.H0_H0 ;  /* 0x200000ff0b0b7230 */ /* 0x000fe40000000000 */
[----:B------:R-:W-:Y:S02]  /*05c0*/  HFMA2 R9, R9, 1, 1, RZ ;  /* 0x3c003c0009097831 */ /* 0x000fe400000000ff */
[----:B------:R-:W-:-:S02]  /*05d0*/  HFMA2 R10, R10, 1, 1, RZ ;  /* 0x3c003c000a0a7831 */ /* 0x000fc400000000ff */
[----:B---3--:R-:W-:Y:S01]  /*05e0*/  HADD2 R8, R6, R12 ;  /* 0x0000000c06087230 */ /* 0x008fe20000000000 */
[-C--:B------:R-:W-:Y:S01]  /*05f0*/  IADD3 R12, P2, PT, R30, R45.reuse, RZ ;  /* 0x0000002d1e0c7210 */ /* 0x080fe20007f5e0ff */
[----:B------:R-:W-:Y:S02]  /*0600*/  HADD2 R13, R9, R13 ;  /* 0x0000000d090d7230 */ /* 0x000fe40000000000 */
[----:B------:R-:W-:Y:S02]  /*0610*/  HFMA2 R9, R10, 1, 1, R14 ;  /* 0x3c003c000a097831 */ /* 0x000fe4000000000e */
[----:B------:R-:W-:Y:S02]  /*0620*/  HADD2 R11, R11, R15 ;  /* 0x0000000f0b0b7230 */ /* 0x000fe40000000000 */
[----:B----4-:R-:W-:Y:S01]  /*0630*/  HFMA2 R10, R8, 1, 1, R16 ;  /* 0x3c003c00080a7831 */ /* 0x010fe20000000010 */
[----:B------:R-:W-:Y:S01]  /*0640*/  IADD3 R8, P3, PT, R32, R45, RZ ;  /* 0x0000002d20087210 */ /* 0x000fe20007f7e0ff */
[----:B------:R-:W-:-:S02]  /*0650*/  HFMA2 R9, R9, 1, 1, R18 ;  /* 0x3c003c0009097831 */ /* 0x000fc40000000012 */
[----:B------:R-:W-:Y:S01]  /*0660*/  HADD2 R13, R13, R17 ;  /* 0x000000110d0d7230 */ /* 0x000fe20000000000 */
[----:B------:R-:W-:Y:S01]  /*0670*/  IADD3 R16, P0, PT, R28, R45, RZ ;  /* 0x0000002d1c107210 */ /* 0x000fe20007f1e0ff */
[----:B------:R-:W-:Y:S02]  /*0680*/  HADD2 R11, R11, R19 ;  /* 0x000000130b0b7230 */ /* 0x000fe40000000000 */
[----:B-----5:R-:W-:Y:S02]  /*0690*/  HFMA2 R42, R9, 1, 1, R22 ;  /* 0x3c003c00092a7831 */ /* 0x020fe40000000016 */
[--C-:B------:R-:W-:Y:S02]  /*06a0*/  IMAD.X R9, R33, 0x1, R43.reuse, P3 ;  /* 0x0000000121097824 */ /* 0x100fe400018e062b */
[----:B------:R-:W-:Y:S02]  /*06b0*/  HADD2 R24, R13, R21 ;  /* 0x000000150d187230 */ /* 0x000fe40000000000 */
[----:B------:R-:W-:-:S02]  /*06c0*/  IMAD.X R13, R31, 0x1, R43, P2 ;  /* 0x000000011f0d7824 */ /* 0x000fc400010e062b */
[----:B------:R-:W-:Y:S02]  /*06d0*/  HFMA2 R6, R10, 1, 1, R20 ;  /* 0x3c003c000a067831 */ /* 0x000fe40000000014 */
[----:B------:R-:W-:Y:S01]  /*06e0*/  HADD2 R44, R11, R23 ;  /* 0x000000170b2c7230 */ /* 0x000fe20000000000 */
[----:B------:R-:W-:Y:S01]  /*06f0*/  IADD3 R20, P3, PT, R26, R45, RZ ;  /* 0x0000002d1a147210 */ /* 0x000fe20007f7e0ff */
[----:B------:R-:W2:Y:S01]  /*0700*/  LDG.E.128 R8, desc[UR6][R8.64] ;  /* 0x0000000608087981 */ /* 0x000ea2000c1e1d00 */
[----:B------:R-:W-:-:S03]  /*0710*/  IMAD.X R17, R29, 0x1, R43, P0 ;  /* 0x000000011d117824 */ /* 0x000fc600000e062b */
        /* <DEDUP_REMOVED lines=8> */
[----:B--2---:R-:W-:Y:S02]  /*07a0*/  HFMA2 R6, R6, 1, 1, R8 ;  /* 0x3c003c0006067831 */ /* 0x004fe40000000008 */
[----:B------:R-:W-:Y:S02]  /*07b0*/  HADD2 R24, R24, R9 ;  /* 0x0000000918187230 */ /* 0x000fe40000000000 */
[----:B------:R-:W-:Y:S02]  /*07c0*/  HFMA2 R42, R42, 1, 1, R10 ;  /* 0x3c003c002a2a7831 */ /* 0x000fe4000000000a */
[----:B------:R-:W-:Y:S02]  /*07d0*/  HADD2 R44, R44, R11 ;  /* 0x0000000b2c2c7230 */ /* 0x000fe40000000000 */
[----:B---3--:R-:W-:Y:S02]  /*07e0*/  HFMA2 R6, R6, 1, 1, R12 ;  /* 0x3c003c0006067831 */ /* 0x008fe4000000000c */
[----:B------:R-:W-:-:S02]  /*07f0*/  HADD2 R24, R24, R13 ;  /* 0x0000000d18187230 */ /* 0x000fc40000000000 */
[----:B------:R-:W-:Y:S02]  /*0800*/  HFMA2 R9, R42, 1, 1, R14 ;  /* 0x3c003c002a097831 */ /* 0x000fe4000000000e */
[----:B------:R-:W-:Y:S02]  /*0810*/  HADD2 R44, R44, R15 ;  /* 0x0000000f2c2c7230 */ /* 0x000fe40000000000 */
[----:B----4-:R-:W-:Y:S02]  /*0820*/  HFMA2 R10, R6, 1, 1, R16 ;  /* 0x3c003c00060a7831 */ /* 0x010fe40000000010 */
[----:B------:R-:W-:Y:S02]  /*0830*/  HADD2 R24, R24, R17 ;  /* 0x0000001118187230 */ /* 0x000fe40000000000 */
[----:B------:R-:W-:Y:S02]  /*0840*/  HFMA2 R11, R9, 1, 1, R18 ;  /* 0x3c003c00090b7831 */ /* 0x000fe40000000012 */
[----:B------:R-:W-:-:S02]  /*0850*/  HADD2 R44, R44, R19 ;  /* 0x000000132c2c7230 */ /* 0x000fc40000000000 */
[----:B-----5:R-:W-:Y:S02]  /*0860*/  HFMA2 R20, R10, 1, 1, R20 ;  /* 0x3c003c000a147831 */ /* 0x020fe40000000014 */
[----:B------:R-:W-:Y:S02]  /*0870*/  HADD2 R21, R24, R21 ;  /* 0x0000001518157230 */ /* 0x000fe40000000000 */
[----:B------:R-:W-:Y:S02]  /*0880*/  HFMA2 R22, R11, 1, 1, R22 ;  /* 0x3c003c000b167831 */ /* 0x000fe40000000016 */
[----:B------:R-:W-:-:S05]  /*0890*/  HADD2 R23, R44, R23 ;  /* 0x000000172c177230 */ /* 0x000fca0000000000 */
[----:B------:R4:W-:Y:S01]  /*08a0*/  STG.E.128 desc[UR6][R40.64], R20 ;  /* 0x0000001428007986 */ /* 0x0009e2000c101d06 */
[----:B------:R-:W-:Y:S05]  /*08b0*/  @!P0 BRA `(.L_x_21) ;  /* 0xfffffffc00008947 */ /* 0x000fea000383ffff */
.L_x_20:
[----:B------:R-:W-:Y:S05]  /*08c0*/  BSYNC.RECONVERGENT B0 ;  /* 0x0000000000007941 */ /* 0x000fea0003800200 */
.L_x_19:
        /* <DEDUP_REMOVED lines=24> */
.L_x_23:
[----:B------:R-:W2:Y:S04]  /*0a50*/  LDG.E.STRONG.SYS R4, desc[UR6][R6.64+0x20] ;  /* 0x0000200606047981 */ /* 0x000ea8000c1f5900 */
[----:B--2---:R-:W-:Y:S01]  /*0a60*/  CCTL.IVALL ;  /* 0x00000000ff00798f */ /* 0x004fe20002000000 */
[----:B------:R-:W-:Y:S05]  /*0a70*/  YIELD ;  /* 0x0000000000007946 */ /* 0x000fea0003800000 */
[----:B------:R-:W-:-:S13]  /*0a80*/  ISETP.NE.AND P1, PT, R4, R13, PT ;  /* 0x0000000d0400720c */ /* 0x000fda0003f25270 */
[----:B------:R-:W-:Y:S05]  /*0a90*/  @P1 BRA `(.L_x_23) ;  /* 0xfffffffc00ec1947 */ /* 0x000fea000383ffff */
.L_x_22:
        /* <DEDUP_REMOVED lines=44> */
.L_x_24:
        /* <DEDUP_REMOVED lines=78> */
.L_x_25:
        /* <DEDUP_REMOVED lines=12> */
.L_x_34:


//--------------------- .text._ZN17fastertransformer22oneShotAllReduceKernelItEEvNS_15AllReduceParamsIT_EE --------------------------
	.section	.text._ZN17fastertransformer22oneShotAllReduceKernelItEEvNS_15AllReduceParamsIT_EE,"ax",@progbits
	.align	128
.text._ZN17fastertransformer22oneShotAllReduceKernelItEEvNS_15AllReduceParamsIT_EE:
        .type           _ZN17fastertransformer22oneShotAllReduceKernelItEEvNS_15AllReduceParamsIT_EE,@function
        .size           _ZN17fastertransformer22oneShotAllReduceKernelItEEvNS_15AllReduceParamsIT_EE,(.L_x_35 - _ZN17fastertransformer22oneShotAllReduceKernelItEEvNS_15AllReduceParamsIT_EE)
        .other          _ZN17fastertransformer22oneShotAllReduceKernelItEEvNS_15AllReduceParamsIT_EE,@"STO_CUDA_ENTRY STV_DEFAULT"
_ZN17fastertransformer22oneShotAllReduceKernelItEEvNS_15AllReduceParamsIT_EE:
        /* <DEDUP_REMOVED lines=17> */
[----:B------:R-:W-:Y:S01]  /*0110*/  IMAD.WIDE.U32 R2, R5, UR7, R2 ;  /* 0x0000000705027c25 */ /* 0x000fe2000f8e0002 */
[----:B------:R-:W-:Y:S01]  /*0120*/  MOV R5, UR9 ;  /* 0x0000000900057c02 */ /* 0x000fe20008000f00 */
[----:B------:R-:W-:-:S04]  /*0130*/  UISETP.LT.U32.AND.EX UP0, UPT, UR6, UR21, UPT, UP0 ;  /* 0x000000150600728c */ /* 0x000fc8000bf01100 */
[----:B------:R-:W-:Y:S01]  /*0140*/  IMAD R0, R5, UR7, R3 ;  /* 0x0000000705007c24 */ /* 0x000fe2000f8e0203 */
[----:B------:R-:W-:Y:S02]  /*0150*/  USEL UR20, UR4, UR20, UP0 ;  /* 0x0000001404147287 */ /* 0x000fe40008000000 */
[----:B------:R-:W-:Y:S01]  /*0160*/  USEL UR21, UR6, UR21, UP0 ;  /* 0x0000001506157287 */ /* 0x000fe20008000000 */
[----:B------:R-:W-:Y:S11]  /*0170*/  @P0 BRA `(.L_x_26) ;  /* 0x00000000004c0947 */ /* 0x000ff60003800000 */
[----:B------:R-:W1:Y:S01]  /*0180*/  LDCU.64 UR4, c[0x0][UR18+0x3c0] ;  /* 0x00007800120477ac */ /* 0x000e620008000a00 */
[----:B------:R-:W-:Y:S01]  /*0190*/  UISETP.NE.AND UP0, UPT, UR7, URZ, UPT ;  /* 0x000000ff0700728c */ /* 0x000fe2000bf05270 */
[----:B-1----:R-:W-:Y:S01]  /*01a0*/  IMAD.U32 R6, RZ, RZ, UR4 ;  /* 0x00000004ff067e24 */ /* 0x002fe2000f8e00ff */
[----:B------:R-:W-:-:S07]  /*01b0*/  MOV R7, UR5 ;  /* 0x0000000500077c02 */ /* 0x000fce0008000f00 */
        /* <DEDUP_REMOVED lines=10> */
.L_x_27:
[----:B-1----:R-:W-:-:S07]  /*0260*/  IMAD.WIDE.U32 R4, R9, 0x4, R6 ;  /* 0x0000000409047825 */ /* 0x002fce00078e0006 */
.L_x_28:
[----:B------:R-:W0:Y:S01]  /*0270*/  LDG.E.STRONG.SYS R3, desc[UR22][R4.64] ;  /* 0x0000001604037981 */ /* 0x000e22000c1f5900 */
[----:B------:R-:W-:Y:S05]  /*0280*/  YIELD ;  /* 0x0000000000007946 */ /* 0x000fea0003800000 */
[----:B0-----:R-:W-:-:S13]  /*0290*/  ISETP.GE.U32.AND P0, PT, R3, UR8, PT ;  /* 0x0000000803007c0c */ /* 0x001fda000bf06070 */
[----:B------:R-:W-:Y:S05]  /*02a0*/  @!P0 BRA `(.L_x_28) ;  /* 0xfffffffc00f08947 */ /* 0x000fea000383ffff */
.L_x_26:
        /* <DEDUP_REMOVED lines=30> */
.L_x_30:
[C---:B------:R-:W-:Y:S01]  /*0490*/  IMAD.SHL.U32 R24, R2.reuse, 0x2, RZ ;  /* 0x0000000202187824 */ /* 0x040fe200078e00ff */
[----:B------:R-:W-:-:S04]  /*04a0*/  SHF.L.U64.HI R3, R2, 0x1, R0 ;  /* 0x0000000102037819 */ /* 0x000fc80000010200 */
[C---:B--2---:R-:W-:Y:S02]  /*04b0*/  IADD3 R8, P1, PT, R24.reuse, UR14, RZ ;  /* 0x0000000e18087c10 */ /* 0x044fe4000ff3e0ff */
[C---:B---3--:R-:W-:Y:S02]  /*04c0*/  IADD3 R12, P0, PT, R24.reuse, UR4, RZ ;  /* 0x00000004180c7c10 */ /* 0x048fe4000ff1e0ff */
[C---:B------:R-:W-:Y:S02]  /*04d0*/  IADD3.X R9, PT, PT, R3.reuse, UR15, RZ, P1, !PT ;  /* 0x0000000f03097c10 */ /* 0x040fe40008ffe4ff */
[----:B0-----:R-:W-:Y:S02]  /*04e0*/  IADD3 R16, P1, PT, R24, UR16, RZ ;  /* 0x0000001018107c10 */ /* 0x001fe4000ff3e0ff */
[C---:B------:R-:W-:Y:S02]  /*04f0*/  IADD3.X R13, PT, PT, R3.reuse, UR5, RZ, P0, !PT ;  /* 0x00000005030d7c10 */ /* 0x040fe400087fe4ff */
[----:B------:R-:W2:Y:S01]  /*0500*/  LDG.E.128 R8, desc[UR22][R8.64] ;  /* 0x0000001608087981 */ /* 0x000ea2000c1e1d00 */
[----:B------:R-:W-:-:S03]  /*0510*/  IADD3.X R17, PT, PT, R3, UR17, RZ, P1, !PT ;  /* 0x0000001103117c10 */ /* 0x000fc60008ffe4ff */
[----:B------:R-:W3:Y:S01]  /*0520*/  LDG.E.128 R12, desc[UR22][R12.64] ;  /* 0x000000160c0c7981 */ /* 0x000ee2000c1e1d00 */
[----:B----4-:R-:W-:-:S03]  /*0530*/  IADD3 R4, P0, PT, R24, UR6, RZ ;  /* 0x0000000618047c10 */ /* 0x010fc6000ff1e0ff */
[----:B------:R-:W4:Y:S01]  /*0540*/  LDG.E.128 R16, desc[UR22][R16.64] ;  /* 0x0000001610107981 */ /* 0x000f22000c1e1d00 */
[----:B------:R-:W-:-:S06]  /*0550*/  IADD3.X R5, PT, PT, R3, UR7, RZ, P0, !PT ;  /* 0x0000000703057c10 */ /* 0x000fcc00087fe4ff */
[----:B------:R-:W5:Y:S01]  /*0560*/  LDG.E.128 R4, desc[UR22][R4.64] ;  /* 0x0000001604047981 */ /* 0x000f62000c1e1d00 */
[----:B--2---:R-:W-:Y:S02]  /*0570*/  HFMA2 R9, R9, 1, 1, RZ ;  /* 0x3c003c0009097831 */ /* 0x004fe400000000ff */
[----:B------:R-:W-:Y:S02]  /*0580*/  HADD2 R20, R8, RZ.H0_H0 ;  /* 0x200000ff08147230 */ /* 0x000fe40000000000 */
[----:B------:R-:W-:Y:S02]  /*0590*/  HFMA2 R11, R11, 1, 1, RZ ;  /* 0x3c003c000b0b7831 */ /* 0x000fe400000000ff */
[----:B------:R-:W-:Y:S02]  /*05a0*/  HADD2 R10, R10, RZ.H0_H0 ;  /* 0x200000ff0a0a7230 */ /* 0x000fe40000000000 */
[----:B---3--:R-:W-:Y:S01]  /*05b0*/  HFMA2 R9, R9, 1, 1, R13 ;  /* 0x3c003c0009097831 */ /* 0x008fe2000000000d */
[----:B------:R-:W-:Y:S01]  /*05c0*/  IADD3 R8, P1, PT, R24, UR8, RZ ;  /* 0x0000000818087c10 */ /* 0x000fe2000ff3e0ff */
[----:B------:R-:W-:-:S02]  /*05d0*/  HADD2 R20, R20, R12 ;  /* 0x0000000c14147230 */ /* 0x000fc40000000000 */
[----:B------:R-:W-:Y:S02]  /*05e0*/  HFMA2 R11, R11, 1, 1, R15 ;  /* 0x3c003c000b0b7831 */ /* 0x000fe4000000000f */
[----:B------:R-:W-:Y:S02]  /*05f0*/  HADD2 R10, R10, R14 ;  /* 0x0000000e0a0a7230 */ /* 0x000fe40000000000 */
[----:B----4-:R-:W-:Y:S01]  /*0600*/  HFMA2 R22, R9, 1, 1, R17 ;  /* 0x3c003c0009167831 */ /* 0x010fe20000000011 */
[C---:B------:R-:W-:Y:S01]  /*0610*/  IADD3 R12, P0, PT, R24.reuse, UR10, RZ ;  /* 0x0000000a180c7c10 */ /* 0x040fe2000ff1e0ff */
[----:B------:R-:W-:Y:S01]  /*0620*/  HADD2 R21, R20, R16 ;  /* 0x0000001014157230 */ /* 0x000fe20000000000 */
[C---:B------:R-:W-:Y:S01]  /*0630*/  IADD3.X R9, PT, PT, R3.reuse, UR9, RZ, P1, !PT ;  /* 0x0000000903097c10 */ /* 0x040fe20008ffe4ff */
[----:B------:R-:W-:Y:S01]  /*0640*/  HADD2 R25, R10, R18 ;  /* 0x000000120a197230 */ /* 0x000fe20000000000 */
[----:B------:R-:W-:Y:S01]  /*0650*/  IADD3 R16, P1, PT, R24, UR18, RZ ;  /* 0x0000001218107c10 */ /* 0x000fe2000ff3e0ff */
[----:B------:R-:W-:Y:S01]  /*0660*/  HFMA2 R26, R11, 1, 1, R19 ;  /* 0x3c003c000b1a7831 */ /* 0x000fe20000000013 */
[----:B------:R-:W-:-:S02]  /*0670*/  IADD3.X R13, PT, PT, R3, UR11, RZ, P0, !PT ;  /* 0x0000000b030d7c10 */ /* 0x000fc400087fe4ff */
[----:B------:R-:W2:Y:S01]  /*0680*/  LDG.E.128 R8, desc[UR22][R8.64] ;  /* 0x0000001608087981 */ /* 0x000ea2000c1e1d00 */
[----:B------:R-:W-:Y:S02]  /*0690*/  IADD3 R20, P0, PT, R24, UR12, RZ ;  /* 0x0000000c18147c10 */ /* 0x000fe4000ff1e0ff */
[C---:B------:R-:W-:Y:S01]  /*06a0*/  IADD3.X R17, PT, PT, R3.reuse, UR19, RZ, P1, !PT ;  /* 0x0000001303117c10 */ /* 0x040fe20008ffe4ff */
[----:B------:R-:W3:Y:S01]  /*06b0*/  LDG.E.128 R12, desc[UR22][R12.64] ;  /* 0x000000160c0c7981 */ /* 0x000ee2000c1e1d00 */
[----:B-----5:R-:W-:Y:S01]  /*06c0*/  HADD2 R4, R21, R4 ;  /* 0x0000000415047230 */ /* 0x020fe20000000000 */
[----:B------:R-:W-:-:S03]  /*06d0*/  IADD3.X R21, PT, PT, R3, UR13, RZ, P0, !PT ;  /* 0x0000000d03157c10 */ /* 0x000fc600087fe4ff */
[----:B------:R-:W4:Y:S01]  /*06e0*/  LDG.E.128 R16, desc[UR22][R16.64] ;  /* 0x0000001610107981 */ /* 0x000f22000c1e1d00 */
[----:B------:R-:W-:-:S03]  /*06f0*/  HFMA2 R5, R22, 1, 1, R5 ;  /* 0x3c003c0016057831 */ /* 0x000fc60000000005 */
[----:B------:R-:W5:Y:S01]  /*0700*/  LDG.E.128 R20, desc[UR22][R20.64] ;  /* 0x0000001614147981 */ /* 0x000f62000c1e1d00 */
[----:B------:R-:W-:Y:S02]  /*0710*/  HADD2 R25, R25, R6 ;  /* 0x0000000619197230 */ /* 0x000fe40000000000 */
[----:B------:R-:W-:Y:S01]  /*0720*/  HFMA2 R26, R26, 1, 1, R7 ;  /* 0x3c003c001a1a7831 */ /* 0x000fe20000000007 */
[----:B-1----:R-:W-:Y:S01]  /*0730*/  IADD3 R24, P0, PT, R24, UR26, RZ ;  /* 0x0000001a18187c10 */ /* 0x002fe2000ff1e0ff */
[----:B--2---:R-:W-:Y:S02]  /*0740*/  HADD2 R6, R4, R8 ;  /* 0x0000000804067230 */ /* 0x004fe40000000000 */
[----:B------:R-:W-:Y:S02]  /*0750*/  HFMA2 R5, R5, 1, 1, R9 ;  /* 0x3c003c0005057831 */ /* 0x000fe40000000009 */
[----:B------:R-:W-:Y:S02]  /*0760*/  HADD2 R7, R25, R10 ;  /* 0x0000000a19077230 */ /* 0x000fe40000000000 */
[----:B------:R-:W-:-:S02]  /*0770*/  HFMA2 R26, R26, 1, 1, R11 ;  /* 0x3c003c001a1a7831 */ /* 0x000fc4000000000b */
[----:B---3--:R-:W-:Y:S02]  /*0780*/  HADD2 R8, R6, R12 ;  /* 0x0000000c06087230 */ /* 0x008fe40000000000 */
[----:B------:R-:W-:Y:S02]  /*0790*/  HFMA2 R5, R5, 1, 1, R13 ;  /* 0x3c003c0005057831 */ /* 0x000fe4000000000d */
[----:B------:R-:W-:Y:S02]  /*07a0*/  HADD2 R9, R7, R14 ;  /* 0x0000000e07097230 */ /* 0x000fe40000000000 */
[----:B------:R-:W-:Y:S01]  /*07b0*/  HFMA2 R26, R26, 1, 1, R15 ;  /* 0x3c003c001a1a7831 */ /* 0x000fe2000000000f */
[----:B------:R-:W-:Y:S01]  /*07c0*/  IADD3.X R25, PT, PT, R3, UR27, RZ, P0, !PT ;  /* 0x0000001b03197c10 */ /* 0x000fe200087fe4ff */
[----:B----4-:R-:W-:Y:S02]  /*07d0*/  HADD2 R10, R8, R16 ;  /* 0x00000010080a7230 */ /* 0x010fe40000000000 */
[----:B------:R-:W-:-:S02]  /*07e0*/  HFMA2 R5, R5, 1, 1, R17 ;  /* 0x3c003c0005057831 */ /* 0x000fc40000000011 */
[----:B------:R-:W-:Y:S02]  /*07f0*/  HADD2 R11, R9, R18 ;  /* 0x00000012090b7230 */ /* 0x000fe40000000000 */
[----:B------:R-:W-:Y:S01]  /*0800*/  HFMA2 R26, R26, 1, 1, R19 ;  /* 0x3c003c001a1a7831 */ /* 0x000fe20000000013 */
[----:B------:R-:W-:Y:S01]  /*0810*/  MOV R3, UR24 ;  /* 0x0000001800037c02 */ /* 0x000fe20008000f00 */
[----:B-----5:R-:W-:Y:S02]  /*0820*/  HADD2 R20, R10, R20 ;  /* 0x000000140a147230 */ /* 0x020fe40000000000 */
[----:B------:R-:W-:Y:S02]  /*0830*/  HFMA2 R21, R5, 1, 1, R21 ;  /* 0x3c003c0005157831 */ /* 0x000fe40000000015 */
[----:B------:R-:W-:Y:S02]  /*0840*/  HADD2 R22, R11, R22 ;  /* 0x000000160b167230 */ /* 0x000fe40000000000 */
[----:B------:R-:W-:Y:S01]  /*0850*/  HFMA2 R23, R26, 1, 1, R23 ;  /* 0x3c003c001a177831 */ /* 0x000fe20000000017 */
[----:B------:R-:W-:-:S04]  /*0860*/  LEA R2, P0, R3, R2, 0x3 ;  /* 0x0000000203027211 */ /* 0x000fc800078018ff */
[----:B------:R0:W-:Y:S01]  /*0870*/  STG.E.128 desc[UR22][R24.64], R20 ;  /* 0x0000001418007986 */ /* 0x0001e2000c101d16 */
[----:B------:R-:W-:Y:S02]  /*0880*/  IADD3.X R0, PT, PT, RZ, R0, RZ, P0, !PT ;  /* 0x00000000ff007210 */ /* 0x000fe400007fe4ff */
[----:B------:R-:W-:-:S04]  /*0890*/  ISETP.GE.U32.AND P0, PT, R2, UR20, PT ;  /* 0x0000001402007c0c */ /* 0x000fc8000bf06070 */
[----:B------:R-:W-:-:S13]  /*08a0*/  ISETP.GE.U32.AND.EX P0, PT, R0, UR21, PT, P0 ;  /* 0x0000001500007c0c */ /* 0x000fda000bf06100 */
[----:B0-----:R-:W-:Y:S05]  /*08b0*/  @!P0 BRA `(.L_x_30) ;  /* 0xfffffff800f48947 */ /* 0x001fea000383ffff */
[----:B------:R-:W-:Y:S05]  /*08c0*/  BSYNC.RECONVERGENT B0 ;  /* 0x0000000000007941 */ /* 0x000fea0003800200 */
.L_x_29:
[----:B------:R-:W-:Y:S05]  /*08d0*/  EXIT ;  /* 0x000000000000794d */ /* 0x000fea0003800000 */
.L_x_31:
        /* <DEDUP_REMOVED lines=10> */
.L_x_35:


//--------------------- .nv.shared.reserved.0     --------------------------
	.section	.nv.shared.reserved.0,"aw",@nobits
	.weak		__nv_reservedSMEM_offset_0_alias
	.size		__nv_reservedSMEM_offset_0_alias, 0, 64
	.other		__nv_reservedSMEM_offset_0_alias,@"STO_CUDA_RESERVED_SHARED STV_DEFAULT"
__nv_reservedSMEM_offset_0_alias:
	.zero		0
	.zero		64


//--------------------- .nv.constant0._ZN17fastertransformer22twoShotAllReduceKernelIjEEvNS_15AllReduceParamsIT_EE --------------------------
	.section	.nv.constant0._ZN17fastertransformer22twoShotAllReduceKernelIjEEvNS_15AllReduceParamsIT_EE,"a",@progbits
	.sectionflags	@""
	.align	4
.nv.constant0._ZN17fastertransformer22twoShotAllReduceKernelIjEEvNS_15AllReduceParamsIT_EE:
	.zero		1096


//--------------------- .nv.constant0._ZN17fastertransformer22oneShotAllReduceKernelIjEEvNS_15AllReduceParamsIT_EE --------------------------
	.section	.nv.constant0._ZN17fastertransformer22oneShotAllReduceKernelIjEEvNS_15AllReduceParamsIT_EE,"a",@progbits
	.sectionflags	@""
	.align	4
.nv.constant0._ZN17fastertransformer22oneShotAllReduceKernelIjEEvNS_15AllReduceParamsIT_EE:
	.zero		1096


//--------------------- .nv.constant0._ZN17fastertransformer22twoShotAllReduceKernelItEEvNS_15AllReduceParamsIT_EE --------------------------
	.section	.nv.constant0._ZN17fastertransformer22twoShotAllReduceKernelItEEvNS_15AllReduceParamsIT_EE,"a",@progbits
	.sectionflags	@""
	.align	4
.nv.constant0._ZN17fastertransformer22twoShotAllReduceKernelItEEvNS_15AllReduceParamsIT_EE:
	.zero		1096


//--------------------- .nv.constant0._ZN17fastertransformer22oneShotAllReduceKernelItEEvNS_15AllReduceParamsIT_EE --------------------------
	.section	.nv.constant0._ZN17fastertransformer22oneShotAllReduceKernelItEEvNS_15AllReduceParamsIT_EE,"a",@progbits
	.sectionflags	@""
	.align	4
.nv.constant0._ZN17fastertransformer22oneShotAllReduceKernelItEEvNS_15AllReduceParamsIT_EE:
	.zero		1096


//--------------------- SYMBOLS --------------------------

	.type		.nv.reservedSmem.offset0,@object
	.size		.nv.reservedSmem.offset0,0x4
